// auto-generated by cutlass_sweep.gemm — config: {"arch": "sm_100", "cluster_m": 2, "cluster_n": 2, "dtype": "bf16", "stages": 3, "tile_k": 64, "tile_m": 128, "tile_n": 128}
#include "cutlass/cutlass.h"
#include "cutlass/gemm/collective/collective_builder.hpp"
#include "cutlass/gemm/device/gemm_universal_adapter.h"
#include "cutlass/gemm/kernel/gemm_universal.hpp"
#include "cutlass/epilogue/collective/collective_builder.hpp"

using ElemA = cutlass::bfloat16_t;
using ElemB = cutlass::bfloat16_t;
using ElemCD = cutlass::bfloat16_t;
using Acc  = float;
using TileShape    = cute::Shape<cute::_128, cute::_128, cute::_64>;
using ClusterShape = cute::Shape<cute::_2, cute::_2, cute::_1>;

using CollectiveEpilogue = typename cutlass::epilogue::collective::CollectiveBuilder<
    cutlass::arch::Sm100, cutlass::arch::OpClassTensorOp,
    TileShape, ClusterShape,
    cutlass::epilogue::collective::EpilogueTileAuto,
    Acc, Acc,
    ElemCD, cutlass::layout::RowMajor, 128 / cutlass::sizeof_bits<ElemCD>::value,
    ElemCD, cutlass::layout::RowMajor, 128 / cutlass::sizeof_bits<ElemCD>::value,
    cutlass::epilogue::collective::EpilogueScheduleAuto
  >::CollectiveOp;

using CollectiveMainloop = typename cutlass::gemm::collective::CollectiveBuilder<
    cutlass::arch::Sm100, cutlass::arch::OpClassTensorOp,
    ElemA, cutlass::layout::RowMajor, 128 / cutlass::sizeof_bits<ElemA>::value,
    ElemB, cutlass::layout::ColumnMajor, 128 / cutlass::sizeof_bits<ElemB>::value,
    Acc,
    TileShape, ClusterShape,
    cutlass::gemm::collective::StageCount<3>,
    cutlass::gemm::collective::KernelScheduleAuto
  >::CollectiveOp;

using GemmKernel = cutlass::gemm::kernel::GemmUniversal<
    cute::Shape<int,int,int,int>,
    CollectiveMainloop,
    CollectiveEpilogue
>;
using Gemm = cutlass::gemm::device::GemmUniversalAdapter<GemmKernel>;

// Force the device kernel symbol into the cubin without needing a host main.
auto* _anchor = &cutlass::device_kernel<GemmKernel>;


// ===== COMPILED SASS (sm_100a) =====

	.target	sm_100a

	.elftype	@"ET_EXEC"


//--------------------- .note.nv.tkinfo           --------------------------
	.section	.note.nv.tkinfo,"",@"SHT_NOTE"
	.sectionflags	@"SHF_NOTE_NV_TKINFO"
	.tkinfo
        /*0018*/ 	.word	0x00000002
        /*0030*/ 	.string	""
        /*0030*/ 	.string	"ptxas"
        /*0030*/ 	.string	"Cuda compilation tools, release 13.0, V13.0.88"
        /*0030*/ 	.string	"Build cuda_13.0.r13.0/compiler.36424714_0"
        /*0030*/ 	.string	"-arch sm_100a -m 64 "



//--------------------- .note.nv.cuinfo           --------------------------
	.section	.note.nv.cuinfo,"",@"SHT_NOTE"
	.sectionflags	@"SHF_NOTE_NV_CUINFO"
        /*0018*/ 	.short	0x0002
        /*001a*/ 	.short	0x0064
        /*001c*/ 	.short	0x0082
	.zero		2


//--------------------- .nv.info                  --------------------------
	.section	.nv.info,"",@"SHT_CUDA_INFO"
	.align	4


	//----- nvinfo : EIATTR_REGCOUNT
	.align		4
        /*0000*/ 	.byte	0x04, 0x2f
        /*0002*/ 	.short	(.L_19 - .L_18)
	.align		4
.L_18:
        /*0004*/ 	.word	index@(_ZN7cutlass13device_kernelINS_4gemm6kernel13GemmUniversalIN4cute5tupleIJiiiiEEENS1_10collective13CollectiveMmaINS1_35MainloopSm100TmaUmmaWarpSpecializedILi3ELi2ELi4ENS5_IJNS4_1CILi2EEESB_NSA_ILi1EEEEEEEENS5_IJNSA_ILi128EEESF_NSA_ILi64EEEEEENS_10bfloat16_tENS5_IJlSC_lEEESI_SJ_NS4_8TiledMMAINS4_8MMA_AtomIJNS4_26SM100_MMA_F16BF16_2x1SM_SSISI_SI_fLi128ELi128ELNS4_4UMMA5MajorE0ELSO_0ELNSN_7ScaleInE0ELSP_0EEEEEENS4_6LayoutINS5_IJSC_SC_SC_EEENS5_IJNSA_ILi0EEESU_SU_EEEEENS5_IJNS4_10UnderscoreESX_SX_EEEEENS4_28SM100_TMA_2SM_LOAD_MULTICASTENS4_14ComposedLayoutINS4_7SwizzleILi3ELi4ELi3EEENS4_18smem_ptr_flag_bitsILi16EEENSS_INS5_IJNSA_ILi8EEESG_EEENS5_IJSG_SC_EEEEEEEvNS4_8identityENS4_18SM100_TMA_2SM_LOADES1A_vS1B_EENS_8epilogue10collective18CollectiveEpilogueINS1E_23Sm100TmaWarpSpecializedILi4ELi2ELi16ELb1ELb0EEEJNS5_IJSG_SF_SG_EEENS5_IJNSS_ISG_SC_EENSS_INS5_IJNSA_ILi16EEESB_EEENS5_IJSC_SG_EEEEEEEESI_SJ_SI_SJ_NS1E_6fusion15FusionCallbacksIS1I_NS1Q_17LinearCombinationISI_fSI_fLNS_15FloatRoundStyleE2EEES1J_S1P_JEEENS4_5SM1004TMEM4LOAD26SM100_TMEM_LOAD_32dp32b16xENS4_13SM90_TMA_LOADENS11_INS12_ILi1ELi4ELi3EEES15_NSS_INS5_IJS16_S1L_EEENS5_IJS1L_SC_EEEEEEENS4_39AutoVectorizingCopyWithAssumedAlignmentILi128EEENS4_14SM90_TMA_STOREES25_S27_S27_EEEvvEEEEvNT_6ParamsE)
        /*0008*/ 	.word	0x00000044


	//----- nvinfo : EIATTR_FRAME_SIZE
	.align		4
.L_19:
        /*000c*/ 	.byte	0x04, 0x11
        /*000e*/ 	.short	(.L_21 - .L_20)
	.align		4
.L_20:
        /*0010*/ 	.word	index@($__internal_2_$__cuda_sm10x_tcgen05_guardrail_trap_unallocated_columns_being_dealloced)
        /*0014*/ 	.word	0x00000000


	//----- nvinfo : EIATTR_FRAME_SIZE
	.align		4
.L_21:
        /*0018*/ 	.byte	0x04, 0x11
        /*001a*/ 	.short	(.L_23 - .L_22)
	.align		4
.L_22:
        /*001c*/ 	.word	index@($__internal_1_$__cuda_sm10x_tcgen05_guardrail_trap_phase_invalid_during_alloc)
        /*0020*/ 	.word	0x00000000


	//----- nvinfo : EIATTR_FRAME_SIZE
	.align		4
.L_23:
        /*0024*/ 	.byte	0x04, 0x11
        /*0026*/ 	.short	(.L_25 - .L_24)
	.align		4
.L_24:
        /*0028*/ 	.word	index@($__internal_0_$__cuda_sm10x_tcgen05_guardrail_trap_col_being_dealloced_not_returned_by_alloc)
        /*002c*/ 	.word	0x00000000


	//----- nvinfo : EIATTR_FRAME_SIZE
	.align		4
.L_25:
        /*0030*/ 	.byte	0x04, 0x11
        /*0032*/ 	.short	(.L_27 - .L_26)
	.align		4
.L_26:
        /*0034*/ 	.word	index@(_ZN7cutlass13device_kernelINS_4gemm6kernel13GemmUniversalIN4cute5tupleIJiiiiEEENS1_10collective13CollectiveMmaINS1_35MainloopSm100TmaUmmaWarpSpecializedILi3ELi2ELi4ENS5_IJNS4_1CILi2EEESB_NSA_ILi1EEEEEEEENS5_IJNSA_ILi128EEESF_NSA_ILi64EEEEEENS_10bfloat16_tENS5_IJlSC_lEEESI_SJ_NS4_8TiledMMAINS4_8MMA_AtomIJNS4_26SM100_MMA_F16BF16_2x1SM_SSISI_SI_fLi128ELi128ELNS4_4UMMA5MajorE0ELSO_0ELNSN_7ScaleInE0ELSP_0EEEEEENS4_6LayoutINS5_IJSC_SC_SC_EEENS5_IJNSA_ILi0EEESU_SU_EEEEENS5_IJNS4_10UnderscoreESX_SX_EEEEENS4_28SM100_TMA_2SM_LOAD_MULTICASTENS4_14ComposedLayoutINS4_7SwizzleILi3ELi4ELi3EEENS4_18smem_ptr_flag_bitsILi16EEENSS_INS5_IJNSA_ILi8EEESG_EEENS5_IJSG_SC_EEEEEEEvNS4_8identityENS4_18SM100_TMA_2SM_LOADES1A_vS1B_EENS_8epilogue10collective18CollectiveEpilogueINS1E_23Sm100TmaWarpSpecializedILi4ELi2ELi16ELb1ELb0EEEJNS5_IJSG_SF_SG_EEENS5_IJNSS_ISG_SC_EENSS_INS5_IJNSA_ILi16EEESB_EEENS5_IJSC_SG_EEEEEEEESI_SJ_SI_SJ_NS1E_6fusion15FusionCallbacksIS1I_NS1Q_17LinearCombinationISI_fSI_fLNS_15FloatRoundStyleE2EEES1J_S1P_JEEENS4_5SM1004TMEM4LOAD26SM100_TMEM_LOAD_32dp32b16xENS4_13SM90_TMA_LOADENS11_INS12_ILi1ELi4ELi3EEES15_NSS_INS5_IJS16_S1L_EEENS5_IJS1L_SC_EEEEEEENS4_39AutoVectorizingCopyWithAssumedAlignmentILi128EEENS4_14SM90_TMA_STOREES25_S27_S27_EEEvvEEEEvNT_6ParamsE)
        /*0038*/ 	.word	0x00000000


	//----- nvinfo : EIATTR_MIN_STACK_SIZE
	.align		4
.L_27:
        /*003c*/ 	.byte	0x04, 0x12
        /*003e*/ 	.short	(.L_29 - .L_28)
	.align		4
.L_28:
        /*0040*/ 	.word	index@(_ZN7cutlass13device_kernelINS_4gemm6kernel13GemmUniversalIN4cute5tupleIJiiiiEEENS1_10collective13CollectiveMmaINS1_35MainloopSm100TmaUmmaWarpSpecializedILi3ELi2ELi4ENS5_IJNS4_1CILi2EEESB_NSA_ILi1EEEEEEEENS5_IJNSA_ILi128EEESF_NSA_ILi64EEEEEENS_10bfloat16_tENS5_IJlSC_lEEESI_SJ_NS4_8TiledMMAINS4_8MMA_AtomIJNS4_26SM100_MMA_F16BF16_2x1SM_SSISI_SI_fLi128ELi128ELNS4_4UMMA5MajorE0ELSO_0ELNSN_7ScaleInE0ELSP_0EEEEEENS4_6LayoutINS5_IJSC_SC_SC_EEENS5_IJNSA_ILi0EEESU_SU_EEEEENS5_IJNS4_10UnderscoreESX_SX_EEEEENS4_28SM100_TMA_2SM_LOAD_MULTICASTENS4_14ComposedLayoutINS4_7SwizzleILi3ELi4ELi3EEENS4_18smem_ptr_flag_bitsILi16EEENSS_INS5_IJNSA_ILi8EEESG_EEENS5_IJSG_SC_EEEEEEEvNS4_8identityENS4_18SM100_TMA_2SM_LOADES1A_vS1B_EENS_8epilogue10collective18CollectiveEpilogueINS1E_23Sm100TmaWarpSpecializedILi4ELi2ELi16ELb1ELb0EEEJNS5_IJSG_SF_SG_EEENS5_IJNSS_ISG_SC_EENSS_INS5_IJNSA_ILi16EEESB_EEENS5_IJSC_SG_EEEEEEEESI_SJ_SI_SJ_NS1E_6fusion15FusionCallbacksIS1I_NS1Q_17LinearCombinationISI_fSI_fLNS_15FloatRoundStyleE2EEES1J_S1P_JEEENS4_5SM1004TMEM4LOAD26SM100_TMEM_LOAD_32dp32b16xENS4_13SM90_TMA_LOADENS11_INS12_ILi1ELi4ELi3EEES15_NSS_INS5_IJS16_S1L_EEENS5_IJS1L_SC_EEEEEEENS4_39AutoVectorizingCopyWithAssumedAlignmentILi128EEENS4_14SM90_TMA_STOREES25_S27_S27_EEEvvEEEEvNT_6ParamsE)
        /*0044*/ 	.word	0x00000000
.L_29:


//--------------------- .nv.compat                --------------------------
	.section	.nv.compat,"",@"SHT_CUDA_COMPAT_INFO"
	.align	4
        /*0000*/ 	.byte	0x02, 0x09, 0x01, 0x00, 0x02, 0x02, 0x02, 0x00, 0x02, 0x05, 0x05, 0x00, 0x03, 0x07, 0x01, 0x01
        /*0010*/ 	.byte	0x02, 0x03, 0x01, 0x00, 0x02, 0x06, 0x01, 0x00, 0x04, 0x0b, 0x08, 0x00, 0x09, 0x00, 0x00, 0x00
        /*0020*/ 	.byte	0x00, 0x00, 0x00, 0x00


//--------------------- .nv.info._ZN7cutlass13device_kernelINS_4gemm6kernel13GemmUniversalIN4cute5tupleIJiiiiEEENS1_10collective13CollectiveMmaINS1_35MainloopSm100TmaUmmaWarpSpecializedILi3ELi2ELi4ENS5_IJNS4_1CILi2EEESB_NSA_ILi1EEEEEEEENS5_IJNSA_ILi128EEESF_NSA_ILi64EEEEEENS_10bfloat16_tENS5_IJlSC_lEEESI_SJ_NS4_8TiledMMAINS4_8MMA_AtomIJNS4_26SM100_MMA_F16BF16_2x1SM_SSISI_SI_fLi128ELi128ELNS4_4UMMA5MajorE0ELSO_0ELNSN_7ScaleInE0ELSP_0EEEEEENS4_6LayoutINS5_IJSC_SC_SC_EEENS5_IJNSA_ILi0EEESU_SU_EEEEENS5_IJNS4_10UnderscoreESX_SX_EEEEENS4_28SM100_TMA_2SM_LOAD_MULTICASTENS4_14ComposedLayoutINS4_7SwizzleILi3ELi4ELi3EEENS4_18smem_ptr_flag_bitsILi16EEENSS_INS5_IJNSA_ILi8EEESG_EEENS5_IJSG_SC_EEEEEEEvNS4_8identityENS4_18SM100_TMA_2SM_LOADES1A_vS1B_EENS_8epilogue10collective18CollectiveEpilogueINS1E_23Sm100TmaWarpSpecializedILi4ELi2ELi16ELb1ELb0EEEJNS5_IJSG_SF_SG_EEENS5_IJNSS_ISG_SC_EENSS_INS5_IJNSA_ILi16EEESB_EEENS5_IJSC_SG_EEEEEEEESI_SJ_SI_SJ_NS1E_6fusion15FusionCallbacksIS1I_NS1Q_17LinearCombinationISI_fSI_fLNS_15FloatRoundStyleE2EEES1J_S1P_JEEENS4_5SM1004TMEM4LOAD26SM100_TMEM_LOAD_32dp32b16xENS4_13SM90_TMA_LOADENS11_INS12_ILi1ELi4ELi3EEES15_NSS_INS5_IJS16_S1L_EEENS5_IJS1L_SC_EEEEEEENS4_39AutoVectorizingCopyWithAssumedAlignmentILi128EEENS4_14SM90_TMA_STOREES25_S27_S27_EEEvvEEEEvNT_6ParamsE --------------------------
	.section	.nv.info._ZN7cutlass13device_kernelINS_4gemm6kernel13GemmUniversalIN4cute5tupleIJiiiiEEENS1_10collective13CollectiveMmaINS1_35MainloopSm100TmaUmmaWarpSpecializedILi3ELi2ELi4ENS5_IJNS4_1CILi2EEESB_NSA_ILi1EEEEEEEENS5_IJNSA_ILi128EEESF_NSA_ILi64EEEEEENS_10bfloat16_tENS5_IJlSC_lEEESI_SJ_NS4_8TiledMMAINS4_8MMA_AtomIJNS4_26SM100_MMA_F16BF16_2x1SM_SSISI_SI_fLi128ELi128ELNS4_4UMMA5MajorE0ELSO_0ELNSN_7ScaleInE0ELSP_0EEEEEENS4_6LayoutINS5_IJSC_SC_SC_EEENS5_IJNSA_ILi0EEESU_SU_EEEEENS5_IJNS4_10UnderscoreESX_SX_EEEEENS4_28SM100_TMA_2SM_LOAD_MULTICASTENS4_14ComposedLayoutINS4_7SwizzleILi3ELi4ELi3EEENS4_18smem_ptr_flag_bitsILi16EEENSS_INS5_IJNSA_ILi8EEESG_EEENS5_IJSG_SC_EEEEEEEvNS4_8identityENS4_18SM100_TMA_2SM_LOADES1A_vS1B_EENS_8epilogue10collective18CollectiveEpilogueINS1E_23Sm100TmaWarpSpecializedILi4ELi2ELi16ELb1ELb0EEEJNS5_IJSG_SF_SG_EEENS5_IJNSS_ISG_SC_EENSS_INS5_IJNSA_ILi16EEESB_EEENS5_IJSC_SG_EEEEEEEESI_SJ_SI_SJ_NS1E_6fusion15FusionCallbacksIS1I_NS1Q_17LinearCombinationISI_fSI_fLNS_15FloatRoundStyleE2EEES1J_S1P_JEEENS4_5SM1004TMEM4LOAD26SM100_TMEM_LOAD_32dp32b16xENS4_13SM90_TMA_LOADENS11_INS12_ILi1ELi4ELi3EEES15_NSS_INS5_IJS16_S1L_EEENS5_IJS1L_SC_EEEEEEENS4_39AutoVectorizingCopyWithAssumedAlignmentILi128EEENS4_14SM90_TMA_STOREES25_S27_S27_EEEvvEEEEvNT_6ParamsE,"",@"SHT_CUDA_INFO"
	.sectionflags	@""
	.align	4


	//----- nvinfo : EIATTR_CUDA_API_VERSION
	.align		4
        /*0000*/ 	.byte	0x04, 0x37
        /*0002*/ 	.short	(.L_31 - .L_30)
.L_30:
        /*0004*/ 	.word	0x00000082


	//----- nvinfo : EIATTR_KPARAM_INFO
	.align		4
.L_31:
        /*0008*/ 	.byte	0x04, 0x17
        /*000a*/ 	.short	(.L_33 - .L_32)
.L_32:
        /*000c*/ 	.word	0x00000000
        /*0010*/ 	.short	0x0000
        /*0012*/ 	.short	0x0000
        /*0014*/ 	.byte	0x00, 0xf0, 0x01, 0x20


	//----- nvinfo : EIATTR_AT_ENTRY_FRAGMENTS
	.align		4
.L_33:
        /*0018*/ 	.byte	0x04, 0x4f
        /*001a*/ 	.short	(.L_35 - .L_34)


	//   ....[0]....
.L_34:
        /*001c*/ 	.word	0x00000007


	//----- nvinfo : EIATTR_RESERVED_SMEM_USED
	.align		4
.L_35:
        /*0020*/ 	.byte	0x01, 0x41
	.zero		2


	//----- nvinfo : EIATTR_SPARSE_MMA_MASK
	.align		4
        /*0024*/ 	.byte	0x03, 0x50
        /*0026*/ 	.short	0x0000


	//----- nvinfo : EIATTR_TCGEN05_2CTA_USED
	.align		4
        /*0028*/ 	.byte	0x01, 0x52
	.zero		2


	//----- nvinfo : EIATTR_MAXREG_COUNT
	.align		4
        /*002c*/ 	.byte	0x03, 0x1b
        /*002e*/ 	.short	0x00ff


	//----- nvinfo : EIATTR_NUM_BARRIERS
	.align		4
        /*0030*/ 	.byte	0x02, 0x4c
        /*0032*/ 	.byte	0x07
	.zero		1


	//----- nvinfo : EIATTR_EXTERNS
	.align		4
        /*0034*/ 	.byte	0x04, 0x0f
        /*0036*/ 	.short	(.L_37 - .L_36)


	//   ....[0]....
	.align		4
.L_36:
        /*0038*/ 	.word	index@(__assertfail)


	//----- nvinfo : EIATTR_MERCURY_ISA_VERSION
	.align		4
.L_37:
        /*003c*/ 	.byte	0x03, 0x5f
        /*003e*/ 	.short	0x0101


	//----- nvinfo : EIATTR_INT_WARP_WIDE_INSTR_OFFSETS
	.align		4
        /*0040*/ 	.byte	0x04, 0x31
        /*0042*/ 	.short	(.L_39 - .L_38)


	//   ....[0]....
.L_38:
        /*0044*/ 	.word	0x00000d50


	//   ....[1]....
        /*0048*/ 	.word	0x00000df0


	//   ....[2]....
        /*004c*/ 	.word	0x00004200


	//   ....[3]....
        /*0050*/ 	.word	0x00004230


	//   ....[4]....
        /*0054*/ 	.word	0x00004250


	//   ....[5]....
        /*0058*/ 	.word	0x00004d90


	//   ....[6]....
        /*005c*/ 	.word	0x00004e30


	//   ....[7]....
        /*0060*/ 	.word	0x00004ef0


	//   ....[8]....
        /*0064*/ 	.word	0x00004f60


	//   ....[9]....
        /*0068*/ 	.word	0x00005020


	//   ....[10]....
        /*006c*/ 	.word	0x000050c0


	//   ....[11]....
        /*0070*/ 	.word	0x00005130


	//   ....[12]....
        /*0074*/ 	.word	0x000051f0


	//   ....[13]....
        /*0078*/ 	.word	0x00005290


	//   ....[14]....
        /*007c*/ 	.word	0x00005330


	//   ....[15]....
        /*0080*/ 	.word	0x00005420


	//   ....[16]....
        /*0084*/ 	.word	0x000054f0


	//----- nvinfo : EIATTR_COOP_GROUP_MASK_REGIDS
	.align		4
.L_39:
        /*0088*/ 	.byte	0x04, 0x29
        /*008a*/ 	.short	(.L_41 - .L_40)


	//   ....[0]....
.L_40:
        /*008c*/ 	.word	0xffffffff


	//   ....[1]....
        /*0090*/ 	.word	0xffffffff


	//   ....[2]....
        /*0094*/ 	.word	0xffffffff


	//   ....[3]....
        /*0098*/ 	.word	0xffffffff


	//   ....[4]....
        /*009c*/ 	.word	0xffffffff


	//   ....[5]....
        /*00a0*/ 	.word	0xffffffff


	//   ....[6]....
        /*00a4*/ 	.word	0xffffffff


	//   ....[7]....
        /*00a8*/ 	.word	0xffffffff


	//   ....[8]....
        /*00ac*/ 	.word	0xffffffff


	//   ....[9]....
        /*00b0*/ 	.word	0xffffffff


	//   ....[10]....
        /*00b4*/ 	.word	0xffffffff


	//   ....[11]....
        /*00b8*/ 	.word	0xffffffff


	//   ....[12]....
        /*00bc*/ 	.word	0xffffffff


	//   ....[13]....
        /*00c0*/ 	.word	0xffffffff


	//----- nvinfo : EIATTR_COOP_GROUP_INSTR_OFFSETS
	.align		4
.L_41:
        /*00c4*/ 	.byte	0x04, 0x28
        /*00c6*/ 	.short	(.L_43 - .L_42)


	//   ....[0]....
.L_42:
        /*00c8*/ 	.word	0x000000b0


	//   ....[1]....
        /*00cc*/ 	.word	0x00000520


	//   ....[2]....
        /*00d0*/ 	.word	0x000006c0


	//   ....[3]....
        /*00d4*/ 	.word	0x00000850


	//   ....[4]....
        /*00d8*/ 	.word	0x00000940


	//   ....[5]....
        /*00dc*/ 	.word	0x00000aa0


	//   ....[6]....
        /*00e0*/ 	.word	0x00000c30


	//   ....[7]....
        /*00e4*/ 	.word	0x00000e70


	//   ....[8]....
        /*00e8*/ 	.word	0x000021c0


	//   ....[9]....
        /*00ec*/ 	.word	0x00002fe0


	//   ....[10]....
        /*00f0*/ 	.word	0x000034b0


	//   ....[11]....
        /*00f4*/ 	.word	0x000034e0


	//   ....[12]....
        /*00f8*/ 	.word	0x00004100


	//   ....[13]....
        /*00fc*/ 	.word	0x00004310


	//----- nvinfo : EIATTR_VRC_CTA_INIT_COUNT
	.align		4
.L_43:
        /*0100*/ 	.byte	0x02, 0x4a
        /*0102*/ 	.byte	0x80
	.zero		1


	//----- nvinfo : EIATTR_SYSCALL_OFFSETS
	.align		4
        /*0104*/ 	.byte	0x04, 0x46
        /*0106*/ 	.short	(.L_45 - .L_44)


	//   ....[0]....
.L_44:
        /*0108*/ 	.word	0x00006090


	//   ....[1]....
        /*010c*/ 	.word	0x00006180


	//   ....[2]....
        /*0110*/ 	.word	0x00006920


	//   ....[3]....
        /*0114*/ 	.word	0x00007250


	//   ....[4]....
        /*0118*/ 	.word	0x00007b20


	//   ....[5]....
        /*011c*/ 	.word	0x000083f0


	//----- nvinfo : EIATTR_MBARRIER_INSTR_OFFSETS
	.align		4
.L_45:
        /*0120*/ 	.byte	0x04, 0x39
        /*0122*/ 	.short	(.L_47 - .L_46)


	//   ....[0]....
.L_46:
        /*0124*/ 	.word	0x00000650
        /*0128*/ 	.word	0x000000ff
        /*012c*/ 	.word	0x00000000
        /*0130*/ 	.short	0x0100
        /*0132*/ 	.byte	0x04
	.zero		1


	//   ....[1]....
        /*0134*/ 	.word	0x00000660
        /*0138*/ 	.word	0x000000ff
        /*013c*/ 	.word	0x00000018
        /*0140*/ 	.short	0x0100
        /*0142*/ 	.byte	0x04
	.zero		1


	//   ....[2]....
        /*0144*/ 	.word	0x00000670
        /*0148*/ 	.word	0x000000ff
        /*014c*/ 	.word	0x00000008
        /*0150*/ 	.short	0x0100
        /*0152*/ 	.byte	0x04
	.zero		1


	//   ....[3]....
        /*0154*/ 	.word	0x00000680
        /*0158*/ 	.word	0x000000ff
        /*015c*/ 	.word	0x00000020
        /*0160*/ 	.short	0x0100
        /*0162*/ 	.byte	0x04
	.zero		1


	//   ....[4]....
        /*0164*/ 	.word	0x00000690
        /*0168*/ 	.word	0x000000ff
        /*016c*/ 	.word	0x00000010
        /*0170*/ 	.short	0x0100
        /*0172*/ 	.byte	0x04
	.zero		1


	//   ....[5]....
        /*0174*/ 	.word	0x000006a0
        /*0178*/ 	.word	0x000000ff
        /*017c*/ 	.word	0x00000028
        /*0180*/ 	.short	0x0100
        /*0182*/ 	.byte	0x04
	.zero		1


	//   ....[6]....
        /*0184*/ 	.word	0x000007c0
        /*0188*/ 	.word	0x000000ff
        /*018c*/ 	.word	0x00000030
        /*0190*/ 	.short	0x0100
        /*0192*/ 	.byte	0x04
	.zero		1


	//   ....[7]....
        /*0194*/ 	.word	0x000007d0
        /*0198*/ 	.word	0x000000ff
        /*019c*/ 	.word	0x00000050
        /*01a0*/ 	.short	0x0100
        /*01a2*/ 	.byte	0x04
	.zero		1


	//   ....[8]....
        /*01a4*/ 	.word	0x000007e0
        /*01a8*/ 	.word	0x000000ff
        /*01ac*/ 	.word	0x00000038
        /*01b0*/ 	.short	0x0100
        /*01b2*/ 	.byte	0x04
	.zero		1


	//   ....[9]....
        /*01b4*/ 	.word	0x000007f0
        /*01b8*/ 	.word	0x000000ff
        /*01bc*/ 	.word	0x00000058
        /*01c0*/ 	.short	0x0100
        /*01c2*/ 	.byte	0x04
	.zero		1


	//   ....[10]....
        /*01c4*/ 	.word	0x00000800
        /*01c8*/ 	.word	0x000000ff
        /*01cc*/ 	.word	0x00000040
        /*01d0*/ 	.short	0x0100
        /*01d2*/ 	.byte	0x04
	.zero		1


	//   ....[11]....
        /*01d4*/ 	.word	0x00000810
        /*01d8*/ 	.word	0x000000ff
        /*01dc*/ 	.word	0x00000060
        /*01e0*/ 	.short	0x0100
        /*01e2*/ 	.byte	0x04
	.zero		1


	//   ....[12]....
        /*01e4*/ 	.word	0x00000820
        /*01e8*/ 	.word	0x000000ff
        /*01ec*/ 	.word	0x00000048
        /*01f0*/ 	.short	0x0100
        /*01f2*/ 	.byte	0x04
	.zero		1


	//   ....[13]....
        /*01f4*/ 	.word	0x00000830
        /*01f8*/ 	.word	0x000000ff
        /*01fc*/ 	.word	0x00000068
        /*0200*/ 	.short	0x0100
        /*0202*/ 	.byte	0x04
	.zero		1


	//   ....[14]....
        /*0204*/ 	.word	0x00000910
        /*0208*/ 	.word	0x000000ff
        /*020c*/ 	.word	0x00000070
        /*0210*/ 	.short	0x0100
        /*0212*/ 	.byte	0x06
	.zero		1


	//   ....[15]....
        /*0214*/ 	.word	0x00000920
        /*0218*/ 	.word	0x000000ff
        /*021c*/ 	.word	0x00000078
        /*0220*/ 	.short	0x0100
        /*0222*/ 	.byte	0x06
	.zero		1


	//   ....[16]....
        /*0224*/ 	.word	0x00000a50
        /*0228*/ 	.word	0x000000ff
        /*022c*/ 	.word	0x00000080
        /*0230*/ 	.short	0x0100
        /*0232*/ 	.byte	0x06
	.zero		1


	//   ....[17]....
        /*0234*/ 	.word	0x00000a60
        /*0238*/ 	.word	0x000000ff
        /*023c*/ 	.word	0x00000090
        /*0240*/ 	.short	0x0100
        /*0242*/ 	.byte	0x06
	.zero		1


	//   ....[18]....
        /*0244*/ 	.word	0x00000a70
        /*0248*/ 	.word	0x000000ff
        /*024c*/ 	.word	0x00000088
        /*0250*/ 	.short	0x0100
        /*0252*/ 	.byte	0x06
	.zero		1


	//   ....[19]....
        /*0254*/ 	.word	0x00000a80
        /*0258*/ 	.word	0x000000ff
        /*025c*/ 	.word	0x00000098
        /*0260*/ 	.short	0x0100
        /*0262*/ 	.byte	0x06
	.zero		1


	//   ....[20]....
        /*0264*/ 	.word	0x00000ba0
        /*0268*/ 	.word	0x000000ff
        /*026c*/ 	.word	0x000000a0
        /*0270*/ 	.short	0x0100
        /*0272*/ 	.byte	0x04
	.zero		1


	//   ....[21]....
        /*0274*/ 	.word	0x00000bb0
        /*0278*/ 	.word	0x000000ff
        /*027c*/ 	.word	0x000000c0
        /*0280*/ 	.short	0x0100
        /*0282*/ 	.byte	0x04
	.zero		1


	//   ....[22]....
        /*0284*/ 	.word	0x00000bc0
        /*0288*/ 	.word	0x000000ff
        /*028c*/ 	.word	0x000000a8
        /*0290*/ 	.short	0x0100
        /*0292*/ 	.byte	0x04
	.zero		1


	//   ....[23]....
        /*0294*/ 	.word	0x00000bd0
        /*0298*/ 	.word	0x000000ff
        /*029c*/ 	.word	0x000000c8
        /*02a0*/ 	.short	0x0100
        /*02a2*/ 	.byte	0x04
	.zero		1


	//   ....[24]....
        /*02a4*/ 	.word	0x00000be0
        /*02a8*/ 	.word	0x000000ff
        /*02ac*/ 	.word	0x000000b0
        /*02b0*/ 	.short	0x0100
        /*02b2*/ 	.byte	0x04
	.zero		1


	//   ....[25]....
        /*02b4*/ 	.word	0x00000bf0
        /*02b8*/ 	.word	0x000000ff
        /*02bc*/ 	.word	0x000000d0
        /*02c0*/ 	.short	0x0100
        /*02c2*/ 	.byte	0x04
	.zero		1


	//   ....[26]....
        /*02c4*/ 	.word	0x00000c00
        /*02c8*/ 	.word	0x000000ff
        /*02cc*/ 	.word	0x000000b8
        /*02d0*/ 	.short	0x0100
        /*02d2*/ 	.byte	0x04
	.zero		1


	//   ....[27]....
        /*02d4*/ 	.word	0x00000c10
        /*02d8*/ 	.word	0x000000ff
        /*02dc*/ 	.word	0x000000d8
        /*02e0*/ 	.short	0x0100
        /*02e2*/ 	.byte	0x04
	.zero		1


	//   ....[28]....
        /*02e4*/ 	.word	0x00000d00
        /*02e8*/ 	.word	0x000000ff
        /*02ec*/ 	.word	0x000000e0
        /*02f0*/ 	.short	0x0100
        /*02f2*/ 	.byte	0x04
	.zero		1


	//   ....[29]....
        /*02f4*/ 	.word	0x00000d10
        /*02f8*/ 	.word	0x000000ff
        /*02fc*/ 	.word	0x000000f0
        /*0300*/ 	.short	0x0100
        /*0302*/ 	.byte	0x04
	.zero		1


	//   ....[30]....
        /*0304*/ 	.word	0x00000d20
        /*0308*/ 	.word	0x000000ff
        /*030c*/ 	.word	0x000000e8
        /*0310*/ 	.short	0x0100
        /*0312*/ 	.byte	0x04
	.zero		1


	//   ....[31]....
        /*0314*/ 	.word	0x00000d30
        /*0318*/ 	.word	0x000000ff
        /*031c*/ 	.word	0x000000f8
        /*0320*/ 	.short	0x0100
        /*0322*/ 	.byte	0x04
	.zero		1


	//   ....[32]....
        /*0324*/ 	.word	0x00000e30
        /*0328*/ 	.word	0x000000ff
        /*032c*/ 	.word	0x00000100
        /*0330*/ 	.short	0x0100
        /*0332*/ 	.byte	0x06
	.zero		1


	//   ....[33]....
        /*0334*/ 	.word	0x000019e0
        /*0338*/ 	.word	0x00000000
        /*033c*/ 	.word	0x000000f0
        /*0340*/ 	.short	0x010a
        /*0342*/ 	.byte	0xff
	.zero		1


	//   ....[34]....
        /*0344*/ 	.word	0x00001a10
        /*0348*/ 	.word	0x00000000
        /*034c*/ 	.word	0x000000e0
        /*0350*/ 	.short	0x0101
        /*0352*/ 	.byte	0xff
	.zero		1


	//   ....[35]....
        /*0354*/ 	.word	0x00001ad0
        /*0358*/ 	.word	0x000000ff
        /*035c*/ 	.word	0x00000018
        /*0360*/ 	.short	0x010a
        /*0362*/ 	.byte	0x04
	.zero		1


	//   ....[36]....
        /*0364*/ 	.word	0x00001ba0
        /*0368*/ 	.word	0x000000ff
        /*036c*/ 	.word	0x00000018
        /*0370*/ 	.short	0x010a
        /*0372*/ 	.byte	0x21
	.zero		1


	//   ....[37]....
        /*0374*/ 	.word	0x00001d50
        /*0378*/ 	.word	0x000000ff
        /*037c*/ 	.word	0x00000018
        /*0380*/ 	.short	0x010a
        /*0382*/ 	.byte	0x05
	.zero		1


	//   ....[38]....
        /*0384*/ 	.word	0x00001e60
        /*0388*/ 	.word	0x000000ff
        /*038c*/ 	.word	0x00000078
        /*0390*/ 	.short	0x0101
        /*0392*/ 	.byte	0x06
	.zero		1


	//   ....[39]....
        /*0394*/ 	.word	0x00001e80
        /*0398*/ 	.word	0x000000ff
        /*039c*/ 	.word	0x00000018
        /*03a0*/ 	.short	0x010a
        /*03a2*/ 	.byte	0x04
	.zero		1


	//   ....[40]....
        /*03a4*/ 	.word	0x00001f00
        /*03a8*/ 	.word	0x000000ff
        /*03ac*/ 	.word	0x00000018
        /*03b0*/ 	.short	0x010a
        /*03b2*/ 	.byte	0x11
	.zero		1


	//   ....[41]....
        /*03b4*/ 	.word	0x00002090
        /*03b8*/ 	.word	0x000000ff
        /*03bc*/ 	.word	0x00000018
        /*03c0*/ 	.short	0x010a
        /*03c2*/ 	.byte	0x05
	.zero		1


	//   ....[42]....
        /*03c4*/ 	.word	0x000021f0
        /*03c8*/ 	.word	0x00000003
        /*03cc*/ 	.word	0x00000080
        /*03d0*/ 	.short	0x010a
        /*03d2*/ 	.byte	0xff
	.zero		1


	//   ....[43]....
        /*03d4*/ 	.word	0x00002340
        /*03d8*/ 	.word	0x00000000
        /*03dc*/ 	.word	0x00000000
        /*03e0*/ 	.short	0x0101
        /*03e2*/ 	.byte	0xff
	.zero		1


	//   ....[44]....
        /*03e4*/ 	.word	0x000028f0
        /*03e8*/ 	.word	0x000000ff
        /*03ec*/ 	.word	0x00000000
        /*03f0*/ 	.short	0x010a
        /*03f2*/ 	.byte	0x04
	.zero		1


	//   ....[45]....
        /*03f4*/ 	.word	0x00002980
        /*03f8*/ 	.word	0x000000ff
        /*03fc*/ 	.word	0x00000000
        /*0400*/ 	.short	0x010a
        /*0402*/ 	.byte	0x05
	.zero		1


	//   ....[46]....
        /*0404*/ 	.word	0x00002a20
        /*0408*/ 	.word	0x00000000
        /*040c*/ 	.word	0x00000000
        /*0410*/ 	.short	0x010a
        /*0412*/ 	.byte	0xff
	.zero		1


	//   ....[47]....
        /*0414*/ 	.word	0x00002b40
        /*0418*/ 	.word	0x00000002
        /*041c*/ 	.word	0x000000e0
        /*0420*/ 	.short	0x010a
        /*0422*/ 	.byte	0xff
	.zero		1


	//   ....[48]....
        /*0424*/ 	.word	0x00002bb0
        /*0428*/ 	.word	0x00000002
        /*042c*/ 	.word	0x00000000
        /*0430*/ 	.short	0x0101
        /*0432*/ 	.byte	0xff
	.zero		1


	//   ....[49]....
        /*0434*/ 	.word	0x00002bd0
        /*0438*/ 	.word	0x000000ff
        /*043c*/ 	.word	0x00000090
        /*0440*/ 	.short	0x010a
        /*0442*/ 	.byte	0x04
	.zero		1


	//   ....[50]....
        /*0444*/ 	.word	0x00002cf0
        /*0448*/ 	.word	0x00000002
        /*044c*/ 	.word	0x00000080
        /*0450*/ 	.short	0x010a
        /*0452*/ 	.byte	0xff
	.zero		1


	//   ....[51]....
        /*0454*/ 	.word	0x00002df0
        /*0458*/ 	.word	0x00000002
        /*045c*/ 	.word	0x00000000
        /*0460*/ 	.short	0x0101
        /*0462*/ 	.byte	0xff
	.zero		1


	//   ....[52]....
        /*0464*/ 	.word	0x00002e80
        /*0468*/ 	.word	0x000000ff
        /*046c*/ 	.word	0x00000090
        /*0470*/ 	.short	0x0106
        /*0472*/ 	.byte	0x04
	.zero		1


	//   ....[53]....
        /*0474*/ 	.word	0x00002ea0
        /*0478*/ 	.word	0x000000ff
        /*047c*/ 	.word	0x00000090
        /*0480*/ 	.short	0x010a
        /*0482*/ 	.byte	0x04
	.zero		1


	//   ....[54]....
        /*0484*/ 	.word	0x00002f30
        /*0488*/ 	.word	0x000000ff
        /*048c*/ 	.word	0x00000090
        /*0490*/ 	.short	0x0106
        /*0492*/ 	.byte	0x07
	.zero		1


	//   ....[55]....
        /*0494*/ 	.word	0x00002f70
        /*0498*/ 	.word	0x00000000
        /*049c*/ 	.word	0x00000090
        /*04a0*/ 	.short	0x010a
        /*04a2*/ 	.byte	0xff
	.zero		1


	//   ....[56]....
        /*04a4*/ 	.word	0x000031b0
        /*04a8*/ 	.word	0x000000ff
        /*04ac*/ 	.word	0x00000008
        /*04b0*/ 	.short	0x010a
        /*04b2*/ 	.byte	0x05
	.zero		1


	//   ....[57]....
        /*04b4*/ 	.word	0x000031d0
        /*04b8*/ 	.word	0x000000ff
        /*04bc*/ 	.word	0x00000008
        /*04c0*/ 	.short	0x010a
        /*04c2*/ 	.byte	0x05
	.zero		1


	//   ....[58]....
        /*04c4*/ 	.word	0x00003360
        /*04c8*/ 	.word	0x000000ff
        /*04cc*/ 	.word	0x00000008
        /*04d0*/ 	.short	0x010a
        /*04d2*/ 	.byte	0x05
	.zero		1


	//   ....[59]....
        /*04d4*/ 	.word	0x00003380
        /*04d8*/ 	.word	0x000000ff
        /*04dc*/ 	.word	0x00000008
        /*04e0*/ 	.short	0x010a
        /*04e2*/ 	.byte	0x05
	.zero		1


	//   ....[60]....
        /*04e4*/ 	.word	0x00003440
        /*04e8*/ 	.word	0x000000ff
        /*04ec*/ 	.word	0x00000000
        /*04f0*/ 	.short	0x0101
        /*04f2*/ 	.byte	0x04
	.zero		1


	//   ....[61]....
        /*04f4*/ 	.word	0x00003780
        /*04f8*/ 	.word	0x00000000
        /*04fc*/ 	.word	0x00000080
        /*0500*/ 	.short	0x010a
        /*0502*/ 	.byte	0xff
	.zero		1


	//   ....[62]....
        /*0504*/ 	.word	0x00003840
        /*0508*/ 	.word	0x00000000
        /*050c*/ 	.word	0x00000000
        /*0510*/ 	.short	0x0101
        /*0512*/ 	.byte	0xff
	.zero		1


	//   ....[63]....
        /*0514*/ 	.word	0x00003900
        /*0518*/ 	.word	0x000000ff
        /*051c*/ 	.word	0x00000000
        /*0520*/ 	.short	0x010a
        /*0522*/ 	.byte	0x04
	.zero		1


	//   ....[64]....
        /*0524*/ 	.word	0x00003910
        /*0528*/ 	.word	0x000000ff
        /*052c*/ 	.word	0x000000c0
        /*0530*/ 	.short	0x010a
        /*0532*/ 	.byte	0x1f
	.zero		1


	//   ....[65]....
        /*0534*/ 	.word	0x000039c0
        /*0538*/ 	.word	0x000000ff
        /*053c*/ 	.word	0x00000000
        /*0540*/ 	.short	0x010a
        /*0542*/ 	.byte	0x05
	.zero		1


	//   ....[66]....
        /*0544*/ 	.word	0x00003af0
        /*0548*/ 	.word	0x000000ff
        /*054c*/ 	.word	0x00000000
        /*0550*/ 	.short	0x010a
        /*0552*/ 	.byte	0x04
	.zero		1


	//   ....[67]....
        /*0554*/ 	.word	0x00003df0
        /*0558*/ 	.word	0x000000ff
        /*055c*/ 	.word	0x00000000
        /*0560*/ 	.short	0x010a
        /*0562*/ 	.byte	0x04
	.zero		1


	//   ....[68]....
        /*0564*/ 	.word	0x00003e80
        /*0568*/ 	.word	0x000000ff
        /*056c*/ 	.word	0x00000000
        /*0570*/ 	.short	0x010a
        /*0572*/ 	.byte	0x05
	.zero		1


	//   ....[69]....
        /*0574*/ 	.word	0x00003f10
        /*0578*/ 	.word	0x000000ff
        /*057c*/ 	.word	0x00000000
        /*0580*/ 	.short	0x010a
        /*0582*/ 	.byte	0x05
	.zero		1


	//   ....[70]....
        /*0584*/ 	.word	0x00003fb0
        /*0588*/ 	.word	0x00000000
        /*058c*/ 	.word	0x00000000
        /*0590*/ 	.short	0x010a
        /*0592*/ 	.byte	0xff
	.zero		1


	//   ....[71]....
        /*0594*/ 	.word	0x00003ff0
        /*0598*/ 	.word	0x00000000
        /*059c*/ 	.word	0x00000000
        /*05a0*/ 	.short	0x010a
        /*05a2*/ 	.byte	0xff
	.zero		1


	//   ....[72]....
        /*05a4*/ 	.word	0x00004060
        /*05a8*/ 	.word	0x000000ff
        /*05ac*/ 	.word	0x00000000
        /*05b0*/ 	.short	0x0101
        /*05b2*/ 	.byte	0x04
	.zero		1


	//   ....[73]....
        /*05b4*/ 	.word	0x000040a0
        /*05b8*/ 	.word	0x000000ff
        /*05bc*/ 	.word	0x00000100
        /*05c0*/ 	.short	0x010a
        /*05c2*/ 	.byte	0x1a
	.zero		1


	//   ....[74]....
        /*05c4*/ 	.word	0x000040f0
        /*05c8*/ 	.word	0x000000ff
        /*05cc*/ 	.word	0x00000000
        /*05d0*/ 	.short	0x0101
        /*05d2*/ 	.byte	0x04
	.zero		1


	//   ....[75]....
        /*05d4*/ 	.word	0x00004590
        /*05d8*/ 	.word	0x0000000c
        /*05dc*/ 	.word	0x00000080
        /*05e0*/ 	.short	0x010a
        /*05e2*/ 	.byte	0xff
	.zero		1


	//   ....[76]....
        /*05e4*/ 	.word	0x00004700
        /*05e8*/ 	.word	0x00000000
        /*05ec*/ 	.word	0x00000000
        /*05f0*/ 	.short	0x0101
        /*05f2*/ 	.byte	0xff
	.zero		1


	//   ....[77]....
        /*05f4*/ 	.word	0x00004b90
        /*05f8*/ 	.word	0x000000ff
        /*05fc*/ 	.word	0x00000078
        /*0600*/ 	.short	0x010a
        /*0602*/ 	.byte	0x15
	.zero		1


	//   ....[78]....
        /*0604*/ 	.word	0x00004d10
        /*0608*/ 	.word	0x000000ff
        /*060c*/ 	.word	0x00000050
        /*0610*/ 	.short	0x010a
        /*0612*/ 	.byte	0x15
	.zero		1


	//   ....[79]....
        /*0614*/ 	.word	0x00004f10
        /*0618*/ 	.word	0x000000ff
        /*061c*/ 	.word	0x00000030
        /*0620*/ 	.short	0x010b
        /*0622*/ 	.byte	0x15
	.zero		1


	//   ....[80]....
        /*0624*/ 	.word	0x00004f20
        /*0628*/ 	.word	0x000000ff
        /*062c*/ 	.word	0x00000000
        /*0630*/ 	.short	0x0101
        /*0632*/ 	.byte	0x06
	.zero		1


	//   ....[81]....
        /*0634*/ 	.word	0x00004f30
        /*0638*/ 	.word	0x000000ff
        /*063c*/ 	.word	0x00000058
        /*0640*/ 	.short	0x010a
        /*0642*/ 	.byte	0x15
	.zero		1


	//   ....[82]....
        /*0644*/ 	.word	0x000050e0
        /*0648*/ 	.word	0x000000ff
        /*064c*/ 	.word	0x00000038
        /*0650*/ 	.short	0x010b
        /*0652*/ 	.byte	0x15
	.zero		1


	//   ....[83]....
        /*0654*/ 	.word	0x000050f0
        /*0658*/ 	.word	0x000000ff
        /*065c*/ 	.word	0x00000000
        /*0660*/ 	.short	0x0101
        /*0662*/ 	.byte	0x06
	.zero		1


	//   ....[84]....
        /*0664*/ 	.word	0x00005100
        /*0668*/ 	.word	0x000000ff
        /*066c*/ 	.word	0x00000060
        /*0670*/ 	.short	0x010a
        /*0672*/ 	.byte	0x15
	.zero		1


	//   ....[85]....
        /*0674*/ 	.word	0x000052b0
        /*0678*/ 	.word	0x000000ff
        /*067c*/ 	.word	0x00000040
        /*0680*/ 	.short	0x010b
        /*0682*/ 	.byte	0x15
	.zero		1


	//   ....[86]....
        /*0684*/ 	.word	0x000052c0
        /*0688*/ 	.word	0x000000ff
        /*068c*/ 	.word	0x00000000
        /*0690*/ 	.short	0x0101
        /*0692*/ 	.byte	0x06
	.zero		1


	//   ....[87]....
        /*0694*/ 	.word	0x000052d0
        /*0698*/ 	.word	0x000000ff
        /*069c*/ 	.word	0x00000068
        /*06a0*/ 	.short	0x010a
        /*06a2*/ 	.byte	0x15
	.zero		1


	//   ....[88]....
        /*06a4*/ 	.word	0x00005510
        /*06a8*/ 	.word	0x000000ff
        /*06ac*/ 	.word	0x00000048
        /*06b0*/ 	.short	0x010b
        /*06b2*/ 	.byte	0x15
	.zero		1


	//   ....[89]....
        /*06b4*/ 	.word	0x00005520
        /*06b8*/ 	.word	0x000000ff
        /*06bc*/ 	.word	0x00000000
        /*06c0*/ 	.short	0x0101
        /*06c2*/ 	.byte	0x25
	.zero		1


	//   ....[90]....
        /*06c4*/ 	.word	0x00005560
        /*06c8*/ 	.word	0x000000ff
        /*06cc*/ 	.word	0x00000050
        /*06d0*/ 	.short	0x010a
        /*06d2*/ 	.byte	0x15
	.zero		1


	//   ....[91]....
        /*06d4*/ 	.word	0x00005580
        /*06d8*/ 	.word	0x000000ff
        /*06dc*/ 	.word	0x00000058
        /*06e0*/ 	.short	0x010a
        /*06e2*/ 	.byte	0x15
	.zero		1


	//   ....[92]....
        /*06e4*/ 	.word	0x000055a0
        /*06e8*/ 	.word	0x000000ff
        /*06ec*/ 	.word	0x00000060
        /*06f0*/ 	.short	0x010a
        /*06f2*/ 	.byte	0x15
	.zero		1


	//   ....[93]....
        /*06f4*/ 	.word	0x000055e0
        /*06f8*/ 	.word	0x00000000
        /*06fc*/ 	.word	0x00000068
        /*0700*/ 	.short	0x010a
        /*0702*/ 	.byte	0xff
	.zero		1


	//   ....[94]....
        /*0704*/ 	.word	0x00005920
        /*0708*/ 	.word	0x00000003
        /*070c*/ 	.word	0x00000080
        /*0710*/ 	.short	0x010a
        /*0712*/ 	.byte	0xff
	.zero		1


	//   ....[95]....
        /*0714*/ 	.word	0x00005aa0
        /*0718*/ 	.word	0x00000000
        /*071c*/ 	.word	0x00000000
        /*0720*/ 	.short	0x0101
        /*0722*/ 	.byte	0xff
	.zero		1


	//   ....[96]....
        /*0724*/ 	.word	0x000065e0
        /*0728*/ 	.word	0x000000ff
        /*072c*/ 	.word	0x00000030
        /*0730*/ 	.short	0x010a
        /*0732*/ 	.byte	0x2b
	.zero		1


	//   ....[97]....
        /*0734*/ 	.word	0x00006620
        /*0738*/ 	.word	0x00000035
        /*073c*/ 	.word	0x000000a0
        /*0740*/ 	.short	0x010a
        /*0742*/ 	.byte	0xff
	.zero		1


	//   ....[98]....
        /*0744*/ 	.word	0x00006730
        /*0748*/ 	.word	0x000000ff
        /*074c*/ 	.word	0x00000030
        /*0750*/ 	.short	0x010a
        /*0752*/ 	.byte	0x2b
	.zero		1


	//   ....[99]....
        /*0754*/ 	.word	0x00006800
        /*0758*/ 	.word	0x00000035
        /*075c*/ 	.word	0x000000a0
        /*0760*/ 	.short	0x010a
        /*0762*/ 	.byte	0xff
	.zero		1


	//   ....[100]....
        /*0764*/ 	.word	0x00006fc0
        /*0768*/ 	.word	0x00000000
        /*076c*/ 	.word	0x00000000
        /*0770*/ 	.short	0x0101
        /*0772*/ 	.byte	0xff
	.zero		1


	//   ....[101]....
        /*0774*/ 	.word	0x00006fd0
        /*0778*/ 	.word	0x00000002
        /*077c*/ 	.word	0x00000030
        /*0780*/ 	.short	0x010a
        /*0782*/ 	.byte	0xff
	.zero		1


	//   ....[102]....
        /*0784*/ 	.word	0x00007090
        /*0788*/ 	.word	0x00000002
        /*078c*/ 	.word	0x00000030
        /*0790*/ 	.short	0x010a
        /*0792*/ 	.byte	0xff
	.zero		1


	//   ....[103]....
        /*0794*/ 	.word	0x00007890
        /*0798*/ 	.word	0x00000000
        /*079c*/ 	.word	0x00000000
        /*07a0*/ 	.short	0x0101
        /*07a2*/ 	.byte	0xff
	.zero		1


	//   ....[104]....
        /*07a4*/ 	.word	0x000078b0
        /*07a8*/ 	.word	0x00000002
        /*07ac*/ 	.word	0x00000030
        /*07b0*/ 	.short	0x010a
        /*07b2*/ 	.byte	0xff
	.zero		1


	//   ....[105]....
        /*07b4*/ 	.word	0x00007960
        /*07b8*/ 	.word	0x00000002
        /*07bc*/ 	.word	0x00000030
        /*07c0*/ 	.short	0x010a
        /*07c2*/ 	.byte	0xff
	.zero		1


	//   ....[106]....
        /*07c4*/ 	.word	0x00008160
        /*07c8*/ 	.word	0x00000000
        /*07cc*/ 	.word	0x00000000
        /*07d0*/ 	.short	0x0101
        /*07d2*/ 	.byte	0xff
	.zero		1


	//   ....[107]....
        /*07d4*/ 	.word	0x00008180
        /*07d8*/ 	.word	0x00000003
        /*07dc*/ 	.word	0x00000030
        /*07e0*/ 	.short	0x010a
        /*07e2*/ 	.byte	0xff
	.zero		1


	//   ....[108]....
        /*07e4*/ 	.word	0x00008230
        /*07e8*/ 	.word	0x00000003
        /*07ec*/ 	.word	0x00000030
        /*07f0*/ 	.short	0x010a
        /*07f2*/ 	.byte	0xff
	.zero		1


	//   ....[109]....
        /*07f4*/ 	.word	0x00008540
        /*07f8*/ 	.word	0x00000035
        /*07fc*/ 	.word	0x00000000
        /*0800*/ 	.short	0x0101
        /*0802*/ 	.byte	0xff
	.zero		1


	//   ....[110]....
        /*0804*/ 	.word	0x00008a80
        /*0808*/ 	.word	0x00000000
        /*080c*/ 	.word	0x00000000
        /*0810*/ 	.short	0x0101
        /*0812*/ 	.byte	0xff
	.zero		1


	//   ....[111]....
        /*0814*/ 	.word	0x00008d10
        /*0818*/ 	.word	0x000000ff
        /*081c*/ 	.word	0x00000000
        /*0820*/ 	.short	0x0101
        /*0822*/ 	.byte	0x04
	.zero		1


	//   ....[112]....
        /*0824*/ 	.word	0x00008d30
        /*0828*/ 	.word	0x00000000
        /*082c*/ 	.word	0x000000f0
        /*0830*/ 	.short	0x010a
        /*0832*/ 	.byte	0xff
	.zero		1


	//   ....[113]....
        /*0834*/ 	.word	0x00008d90
        /*0838*/ 	.word	0x00000000
        /*083c*/ 	.word	0x00000018
        /*0840*/ 	.short	0x010a
        /*0842*/ 	.byte	0xff
	.zero		1


	//   ....[114]....
        /*0844*/ 	.word	0x00008df0
        /*0848*/ 	.word	0x00000000
        /*084c*/ 	.word	0x00000018
        /*0850*/ 	.short	0x010a
        /*0852*/ 	.byte	0xff
	.zero		1


	//   ....[115]....
        /*0854*/ 	.word	0x00008e40
        /*0858*/ 	.word	0x00000003
        /*085c*/ 	.word	0x00000080
        /*0860*/ 	.short	0x010a
        /*0862*/ 	.byte	0xff
	.zero		1


	//   ....[116]....
        /*0864*/ 	.word	0x00008ea0
        /*0868*/ 	.word	0x00000000
        /*086c*/ 	.word	0x00000000
        /*0870*/ 	.short	0x010a
        /*0872*/ 	.byte	0xff
	.zero		1


	//   ....[117]....
        /*0874*/ 	.word	0x00008f00
        /*0878*/ 	.word	0x00000000
        /*087c*/ 	.word	0x00000000
        /*0880*/ 	.short	0x010a
        /*0882*/ 	.byte	0xff
	.zero		1


	//   ....[118]....
        /*0884*/ 	.word	0x00008f50
        /*0888*/ 	.word	0x00000002
        /*088c*/ 	.word	0x000000e0
        /*0890*/ 	.short	0x010a
        /*0892*/ 	.byte	0xff
	.zero		1


	//   ....[119]....
        /*0894*/ 	.word	0x00008fb0
        /*0898*/ 	.word	0x00000002
        /*089c*/ 	.word	0x00000090
        /*08a0*/ 	.short	0x010a
        /*08a2*/ 	.byte	0xff
	.zero		1


	//   ....[120]....
        /*08a4*/ 	.word	0x00009000
        /*08a8*/ 	.word	0x00000002
        /*08ac*/ 	.word	0x00000080
        /*08b0*/ 	.short	0x010a
        /*08b2*/ 	.byte	0xff
	.zero		1


	//   ....[121]....
        /*08b4*/ 	.word	0x00009060
        /*08b8*/ 	.word	0x00000000
        /*08bc*/ 	.word	0x00000090
        /*08c0*/ 	.short	0x010a
        /*08c2*/ 	.byte	0xff
	.zero		1


	//   ....[122]....
        /*08c4*/ 	.word	0x000090c0
        /*08c8*/ 	.word	0x00000005
        /*08cc*/ 	.word	0x00000008
        /*08d0*/ 	.short	0x010a
        /*08d2*/ 	.byte	0xff
	.zero		1


	//   ....[123]....
        /*08d4*/ 	.word	0x000091a0
        /*08d8*/ 	.word	0x00000000
        /*08dc*/ 	.word	0x00000008
        /*08e0*/ 	.short	0x010a
        /*08e2*/ 	.byte	0xff
	.zero		1


	//   ....[124]....
        /*08e4*/ 	.word	0x000091f0
        /*08e8*/ 	.word	0x00000000
        /*08ec*/ 	.word	0x00000080
        /*08f0*/ 	.short	0x010a
        /*08f2*/ 	.byte	0xff
	.zero		1


	//   ....[125]....
        /*08f4*/ 	.word	0x00009250
        /*08f8*/ 	.word	0x00000000
        /*08fc*/ 	.word	0x000000c0
        /*0900*/ 	.short	0x010a
        /*0902*/ 	.byte	0xff
	.zero		1


	//   ....[126]....
        /*0904*/ 	.word	0x000092b0
        /*0908*/ 	.word	0x00000000
        /*090c*/ 	.word	0x00000000
        /*0910*/ 	.short	0x010a
        /*0912*/ 	.byte	0xff
	.zero		1


	//   ....[127]....
        /*0914*/ 	.word	0x00009310
        /*0918*/ 	.word	0x00000000
        /*091c*/ 	.word	0x00000000
        /*0920*/ 	.short	0x010a
        /*0922*/ 	.byte	0xff
	.zero		1


	//   ....[128]....
        /*0924*/ 	.word	0x00009370
        /*0928*/ 	.word	0x00000000
        /*092c*/ 	.word	0x00000000
        /*0930*/ 	.short	0x010a
        /*0932*/ 	.byte	0xff
	.zero		1


	//   ....[129]....
        /*0934*/ 	.word	0x000093d0
        /*0938*/ 	.word	0x00000000
        /*093c*/ 	.word	0x00000000
        /*0940*/ 	.short	0x010a
        /*0942*/ 	.byte	0xff
	.zero		1


	//   ....[130]....
        /*0944*/ 	.word	0x00009430
        /*0948*/ 	.word	0x00000000
        /*094c*/ 	.word	0x00000100
        /*0950*/ 	.short	0x010a
        /*0952*/ 	.byte	0xff
	.zero		1


	//   ....[131]....
        /*0954*/ 	.word	0x00009480
        /*0958*/ 	.word	0x0000000c
        /*095c*/ 	.word	0x00000080
        /*0960*/ 	.short	0x010a
        /*0962*/ 	.byte	0xff
	.zero		1


	//   ....[132]....
        /*0964*/ 	.word	0x000094e0
        /*0968*/ 	.word	0x00000000
        /*096c*/ 	.word	0x00000078
        /*0970*/ 	.short	0x010a
        /*0972*/ 	.byte	0xff
	.zero		1


	//   ....[133]....
        /*0974*/ 	.word	0x00009540
        /*0978*/ 	.word	0x00000000
        /*097c*/ 	.word	0x00000050
        /*0980*/ 	.short	0x010a
        /*0982*/ 	.byte	0xff
	.zero		1


	//   ....[134]....
        /*0984*/ 	.word	0x000095a0
        /*0988*/ 	.word	0x00000000
        /*098c*/ 	.word	0x00000058
        /*0990*/ 	.short	0x010a
        /*0992*/ 	.byte	0xff
	.zero		1


	//   ....[135]....
        /*0994*/ 	.word	0x00009600
        /*0998*/ 	.word	0x00000000
        /*099c*/ 	.word	0x00000060
        /*09a0*/ 	.short	0x010a
        /*09a2*/ 	.byte	0xff
	.zero		1


	//   ....[136]....
        /*09a4*/ 	.word	0x00009660
        /*09a8*/ 	.word	0x00000000
        /*09ac*/ 	.word	0x00000068
        /*09b0*/ 	.short	0x010a
        /*09b2*/ 	.byte	0xff
	.zero		1


	//   ....[137]....
        /*09b4*/ 	.word	0x000096c0
        /*09b8*/ 	.word	0x00000000
        /*09bc*/ 	.word	0x00000050
        /*09c0*/ 	.short	0x010a
        /*09c2*/ 	.byte	0xff
	.zero		1


	//   ....[138]....
        /*09c4*/ 	.word	0x00009720
        /*09c8*/ 	.word	0x00000000
        /*09cc*/ 	.word	0x00000058
        /*09d0*/ 	.short	0x010a
        /*09d2*/ 	.byte	0xff
	.zero		1


	//   ....[139]....
        /*09d4*/ 	.word	0x00009780
        /*09d8*/ 	.word	0x00000000
        /*09dc*/ 	.word	0x00000060
        /*09e0*/ 	.short	0x010a
        /*09e2*/ 	.byte	0xff
	.zero		1


	//   ....[140]....
        /*09e4*/ 	.word	0x000097d0
        /*09e8*/ 	.word	0x00000003
        /*09ec*/ 	.word	0x00000080
        /*09f0*/ 	.short	0x010a
        /*09f2*/ 	.byte	0xff
	.zero		1


	//   ....[141]....
        /*09f4*/ 	.word	0x00009830
        /*09f8*/ 	.word	0x00000002
        /*09fc*/ 	.word	0x00000030
        /*0a00*/ 	.short	0x010a
        /*0a02*/ 	.byte	0xff
	.zero		1


	//   ....[142]....
        /*0a04*/ 	.word	0x00009880
        /*0a08*/ 	.word	0x00000035
        /*0a0c*/ 	.word	0x000000a0
        /*0a10*/ 	.short	0x010a
        /*0a12*/ 	.byte	0xff
	.zero		1


	//   ....[143]....
        /*0a14*/ 	.word	0x000098d0
        /*0a18*/ 	.word	0x00000002
        /*0a1c*/ 	.word	0x00000030
        /*0a20*/ 	.short	0x010a
        /*0a22*/ 	.byte	0xff
	.zero		1


	//   ....[144]....
        /*0a24*/ 	.word	0x00009920
        /*0a28*/ 	.word	0x00000002
        /*0a2c*/ 	.word	0x00000030
        /*0a30*/ 	.short	0x010a
        /*0a32*/ 	.byte	0xff
	.zero		1


	//   ....[145]....
        /*0a34*/ 	.word	0x00009970
        /*0a38*/ 	.word	0x00000003
        /*0a3c*/ 	.word	0x00000030
        /*0a40*/ 	.short	0x010a
        /*0a42*/ 	.byte	0xff
	.zero		1


	//----- nvinfo : EIATTR_NUM_MBARRIERS
	.align		4
.L_47:
        /*0a44*/ 	.byte	0x03, 0x38
        /*0a46*/ 	.short	0x0021


	//----- nvinfo : EIATTR_EXIT_INSTR_OFFSETS
	.align		4
        /*0a48*/ 	.byte	0x04, 0x1c
        /*0a4a*/ 	.short	(.L_49 - .L_48)


	//   ....[0]....
.L_48:
        /*0a4c*/ 	.word	0x00002a50


	//   ....[1]....
        /*0a50*/ 	.word	0x00002f40


	//   ....[2]....
        /*0a54*/ 	.word	0x00002fa0


	//   ....[3]....
        /*0a58*/ 	.word	0x00004320


	//   ....[4]....
        /*0a5c*/ 	.word	0x00005610


	//   ....[5]....
        /*0a60*/ 	.word	0x00005650


	//   ....[6]....
        /*0a64*/ 	.word	0x00008c00


	//   ....[7]....
        /*0a68*/ 	.word	0x00008c80


	//   ....[8]....
        /*0a6c*/ 	.word	0x00008cb0


	//   ....[9]....
        /*0a70*/ 	.word	0x00008d20


	//----- nvinfo : EIATTR_MAX_THREADS
	.align		4
.L_49:
        /*0a74*/ 	.byte	0x04, 0x05
        /*0a76*/ 	.short	(.L_51 - .L_50)
.L_50:
        /*0a78*/ 	.word	0x00000100
        /*0a7c*/ 	.word	0x00000001
        /*0a80*/ 	.word	0x00000001


	//----- nvinfo : EIATTR_CRS_STACK_SIZE
	.align		4
.L_51:
        /*0a84*/ 	.byte	0x04, 0x1e
        /*0a86*/ 	.short	(.L_53 - .L_52)
.L_52:
        /*0a88*/ 	.word	0x00000000


	//----- nvinfo : EIATTR_CBANK_PARAM_SIZE
	.align		4
.L_53:
        /*0a8c*/ 	.byte	0x03, 0x19
        /*0a8e*/ 	.short	0x0800


	//----- nvinfo : EIATTR_PARAM_CBANK
	.align		4
        /*0a90*/ 	.byte	0x04, 0x0a
        /*0a92*/ 	.short	(.L_55 - .L_54)
	.align		4
.L_54:
        /*0a94*/ 	.word	index@(.nv.constant0._ZN7cutlass13device_kernelINS_4gemm6kernel13GemmUniversalIN4cute5tupleIJiiiiEEENS1_10collective13CollectiveMmaINS1_35MainloopSm100TmaUmmaWarpSpecializedILi3ELi2ELi4ENS5_IJNS4_1CILi2EEESB_NSA_ILi1EEEEEEEENS5_IJNSA_ILi128EEESF_NSA_ILi64EEEEEENS_10bfloat16_tENS5_IJlSC_lEEESI_SJ_NS4_8TiledMMAINS4_8MMA_AtomIJNS4_26SM100_MMA_F16BF16_2x1SM_SSISI_SI_fLi128ELi128ELNS4_4UMMA5MajorE0ELSO_0ELNSN_7ScaleInE0ELSP_0EEEEEENS4_6LayoutINS5_IJSC_SC_SC_EEENS5_IJNSA_ILi0EEESU_SU_EEEEENS5_IJNS4_10UnderscoreESX_SX_EEEEENS4_28SM100_TMA_2SM_LOAD_MULTICASTENS4_14ComposedLayoutINS4_7SwizzleILi3ELi4ELi3EEENS4_18smem_ptr_flag_bitsILi16EEENSS_INS5_IJNSA_ILi8EEESG_EEENS5_IJSG_SC_EEEEEEEvNS4_8identityENS4_18SM100_TMA_2SM_LOADES1A_vS1B_EENS_8epilogue10collective18CollectiveEpilogueINS1E_23Sm100TmaWarpSpecializedILi4ELi2ELi16ELb1ELb0EEEJNS5_IJSG_SF_SG_EEENS5_IJNSS_ISG_SC_EENSS_INS5_IJNSA_ILi16EEESB_EEENS5_IJSC_SG_EEEEEEEESI_SJ_SI_SJ_NS1E_6fusion15FusionCallbacksIS1I_NS1Q_17LinearCombinationISI_fSI_fLNS_15FloatRoundStyleE2EEES1J_S1P_JEEENS4_5SM1004TMEM4LOAD26SM100_TMEM_LOAD_32dp32b16xENS4_13SM90_TMA_LOADENS11_INS12_ILi1ELi4ELi3EEES15_NSS_INS5_IJS16_S1L_EEENS5_IJS1L_SC_EEEEEEENS4_39AutoVectorizingCopyWithAssumedAlignmentILi128EEENS4_14SM90_TMA_STOREES25_S27_S27_EEEvvEEEEvNT_6ParamsE)
        /*0a98*/ 	.short	0x0380
        /*0a9a*/ 	.short	0x0800


	//----- nvinfo : EIATTR_SW_WAR
	.align		4
.L_55:
        /*0a9c*/ 	.byte	0x04, 0x36
        /*0a9e*/ 	.short	(.L_57 - .L_56)
.L_56:
        /*0aa0*/ 	.word	0x00000008
.L_57:


//--------------------- .nv.callgraph             --------------------------
	.section	.nv.callgraph,"",@"SHT_CUDA_CALLGRAPH"
	.align	4
	.sectionentsize	8
	.align		4
        /*0000*/ 	.word	0x00000000
	.align		4
        /*0004*/ 	.word	0xffffffff
	.align		4
        /*0008*/ 	.word	index@(_ZN7cutlass13device_kernelINS_4gemm6kernel13GemmUniversalIN4cute5tupleIJiiiiEEENS1_10collective13CollectiveMmaINS1_35MainloopSm100TmaUmmaWarpSpecializedILi3ELi2ELi4ENS5_IJNS4_1CILi2EEESB_NSA_ILi1EEEEEEEENS5_IJNSA_ILi128EEESF_NSA_ILi64EEEEEENS_10bfloat16_tENS5_IJlSC_lEEESI_SJ_NS4_8TiledMMAINS4_8MMA_AtomIJNS4_26SM100_MMA_F16BF16_2x1SM_SSISI_SI_fLi128ELi128ELNS4_4UMMA5MajorE0ELSO_0ELNSN_7ScaleInE0ELSP_0EEEEEENS4_6LayoutINS5_IJSC_SC_SC_EEENS5_IJNSA_ILi0EEESU_SU_EEEEENS5_IJNS4_10UnderscoreESX_SX_EEEEENS4_28SM100_TMA_2SM_LOAD_MULTICASTENS4_14ComposedLayoutINS4_7SwizzleILi3ELi4ELi3EEENS4_18smem_ptr_flag_bitsILi16EEENSS_INS5_IJNSA_ILi8EEESG_EEENS5_IJSG_SC_EEEEEEEvNS4_8identityENS4_18SM100_TMA_2SM_LOADES1A_vS1B_EENS_8epilogue10collective18CollectiveEpilogueINS1E_23Sm100TmaWarpSpecializedILi4ELi2ELi16ELb1ELb0EEEJNS5_IJSG_SF_SG_EEENS5_IJNSS_ISG_SC_EENSS_INS5_IJNSA_ILi16EEESB_EEENS5_IJSC_SG_EEEEEEEESI_SJ_SI_SJ_NS1E_6fusion15FusionCallbacksIS1I_NS1Q_17LinearCombinationISI_fSI_fLNS_15FloatRoundStyleE2EEES1J_S1P_JEEENS4_5SM1004TMEM4LOAD26SM100_TMEM_LOAD_32dp32b16xENS4_13SM90_TMA_LOADENS11_INS12_ILi1ELi4ELi3EEES15_NSS_INS5_IJS16_S1L_EEENS5_IJS1L_SC_EEEEEEENS4_39AutoVectorizingCopyWithAssumedAlignmentILi128EEENS4_14SM90_TMA_STOREES25_S27_S27_EEEvvEEEEvNT_6ParamsE)
	.align		4
        /*000c*/ 	.word	index@(__assertfail)
	.align		4
        /*0010*/ 	.word	0x00000000
	.align		4
        /*0014*/ 	.word	0xfffffffe
	.align		4
        /*0018*/ 	.word	0x00000000
	.align		4
        /*001c*/ 	.word	0xfffffffd
	.align		4
        /*0020*/ 	.word	0x00000000
	.align		4
        /*0024*/ 	.word	0xfffffffc


//--------------------- .nv.constant4             --------------------------
	.section	.nv.constant4,"a",@progbits
	.align	8
	.align		8
.nv.constant4:
        /*0000*/ 	.dword	__assertfail
	.align		8
        /*0008*/ 	.dword	__unnamed_1
	.align		8
        /*0010*/ 	.dword	__unnamed_2
	.align		8
        /*0018*/ 	.dword	_ZN39_INTERNAL_7bb42a45_4_k_cu_6e275b6e_79914cuda3std3__45__cpo5beginE
	.align		8
        /*0020*/ 	.dword	_ZN39_INTERNAL_7bb42a45_4_k_cu_6e275b6e_79914cuda3std3__45__cpo3endE
	.align		8
        /*0028*/ 	.dword	_ZN39_INTERNAL_7bb42a45_4_k_cu_6e275b6e_79914cuda3std3__45__cpo6cbeginE
	.align		8
        /*0030*/ 	.dword	_ZN39_INTERNAL_7bb42a45_4_k_cu_6e275b6e_79914cuda3std3__45__cpo4cendE
	.align		8
        /*0038*/ 	.dword	_ZN39_INTERNAL_7bb42a45_4_k_cu_6e275b6e_79914cuda3std3__441_GLOBAL__N__7bb42a45_4_k_cu_6e275b6e_79916ignoreE
	.align		8
        /*0040*/ 	.dword	_ZN39_INTERNAL_7bb42a45_4_k_cu_6e275b6e_79914cuda3std3__419piecewise_constructE
	.align		8
        /*0048*/ 	.dword	_ZN39_INTERNAL_7bb42a45_4_k_cu_6e275b6e_79914cuda3std3__48in_placeE
	.align		8
        /*0050*/ 	.dword	_ZN39_INTERNAL_7bb42a45_4_k_cu_6e275b6e_79914cuda3std6ranges3__45__cpo4swapE
	.align		8
        /*0058*/ 	.dword	_ZN39_INTERNAL_7bb42a45_4_k_cu_6e275b6e_79914cuda3std6ranges3__45__cpo9iter_moveE
	.align		8
        /*0060*/ 	.dword	_ZN39_INTERNAL_7bb42a45_4_k_cu_6e275b6e_79914cute7productE
	.align		8
        /*0068*/ 	.dword	_ZN39_INTERNAL_7bb42a45_4_k_cu_6e275b6e_79914cute1_E
	.align		8
        /*0070*/ 	.dword	$str$25
	.align		8
        /*0078*/ 	.dword	$str$26
	.align		8
        /*0080*/ 	.dword	$str$27
	.align		8
        /*0088*/ 	.dword	$str$28


//--------------------- .text._ZN7cutlass13device_kernelINS_4gemm6kernel13GemmUniversalIN4cute5tupleIJiiiiEEENS1_10collective13CollectiveMmaINS1_35MainloopSm100TmaUmmaWarpSpecializedILi3ELi2ELi4ENS5_IJNS4_1CILi2EEESB_NSA_ILi1EEEEEEEENS5_IJNSA_ILi128EEESF_NSA_ILi64EEEEEENS_10bfloat16_tENS5_IJlSC_lEEESI_SJ_NS4_8TiledMMAINS4_8MMA_AtomIJNS4_26SM100_MMA_F16BF16_2x1SM_SSISI_SI_fLi128ELi128ELNS4_4UMMA5MajorE0ELSO_0ELNSN_7ScaleInE0ELSP_0EEEEEENS4_6LayoutINS5_IJSC_SC_SC_EEENS5_IJNSA_ILi0EEESU_SU_EEEEENS5_IJNS4_10UnderscoreESX_SX_EEEEENS4_28SM100_TMA_2SM_LOAD_MULTICASTENS4_14ComposedLayoutINS4_7SwizzleILi3ELi4ELi3EEENS4_18smem_ptr_flag_bitsILi16EEENSS_INS5_IJNSA_ILi8EEESG_EEENS5_IJSG_SC_EEEEEEEvNS4_8identityENS4_18SM100_TMA_2SM_LOADES1A_vS1B_EENS_8epilogue10collective18CollectiveEpilogueINS1E_23Sm100TmaWarpSpecializedILi4ELi2ELi16ELb1ELb0EEEJNS5_IJSG_SF_SG_EEENS5_IJNSS_ISG_SC_EENSS_INS5_IJNSA_ILi16EEESB_EEENS5_IJSC_SG_EEEEEEEESI_SJ_SI_SJ_NS1E_6fusion15FusionCallbacksIS1I_NS1Q_17LinearCombinationISI_fSI_fLNS_15FloatRoundStyleE2EEES1J_S1P_JEEENS4_5SM1004TMEM4LOAD26SM100_TMEM_LOAD_32dp32b16xENS4_13SM90_TMA_LOADENS11_INS12_ILi1ELi4ELi3EEES15_NSS_INS5_IJS16_S1L_EEENS5_IJS1L_SC_EEEEEEENS4_39AutoVectorizingCopyWithAssumedAlignmentILi128EEENS4_14SM90_TMA_STOREES25_S27_S27_EEEvvEEEEvNT_6ParamsE --------------------------
	.section	.text._ZN7cutlass13device_kernelINS_4gemm6kernel13GemmUniversalIN4cute5tupleIJiiiiEEENS1_10collective13CollectiveMmaINS1_35MainloopSm100TmaUmmaWarpSpecializedILi3ELi2ELi4ENS5_IJNS4_1CILi2EEESB_NSA_ILi1EEEEEEEENS5_IJNSA_ILi128EEESF_NSA_ILi64EEEEEENS_10bfloat16_tENS5_IJlSC_lEEESI_SJ_NS4_8TiledMMAINS4_8MMA_AtomIJNS4_26SM100_MMA_F16BF16_2x1SM_SSISI_SI_fLi128ELi128ELNS4_4UMMA5MajorE0ELSO_0ELNSN_7ScaleInE0ELSP_0EEEEEENS4_6LayoutINS5_IJSC_SC_SC_EEENS5_IJNSA_ILi0EEESU_SU_EEEEENS5_IJNS4_10UnderscoreESX_SX_EEEEENS4_28SM100_TMA_2SM_LOAD_MULTICASTENS4_14ComposedLayoutINS4_7SwizzleILi3ELi4ELi3EEENS4_18smem_ptr_flag_bitsILi16EEENSS_INS5_IJNSA_ILi8EEESG_EEENS5_IJSG_SC_EEEEEEEvNS4_8identityENS4_18SM100_TMA_2SM_LOADES1A_vS1B_EENS_8epilogue10collective18CollectiveEpilogueINS1E_23Sm100TmaWarpSpecializedILi4ELi2ELi16ELb1ELb0EEEJNS5_IJSG_SF_SG_EEENS5_IJNSS_ISG_SC_EENSS_INS5_IJNSA_ILi16EEESB_EEENS5_IJSC_SG_EEEEEEEESI_SJ_SI_SJ_NS1E_6fusion15FusionCallbacksIS1I_NS1Q_17LinearCombinationISI_fSI_fLNS_15FloatRoundStyleE2EEES1J_S1P_JEEENS4_5SM1004TMEM4LOAD26SM100_TMEM_LOAD_32dp32b16xENS4_13SM90_TMA_LOADENS11_INS12_ILi1ELi4ELi3EEES15_NSS_INS5_IJS16_S1L_EEENS5_IJS1L_SC_EEEEEEENS4_39AutoVectorizingCopyWithAssumedAlignmentILi128EEENS4_14SM90_TMA_STOREES25_S27_S27_EEEvvEEEEvNT_6ParamsE,"ax",@progbits
	.align	128
.text._ZN7cutlass13device_kernelINS_4gemm6kernel13GemmUniversalIN4cute5tupleIJiiiiEEENS1_10collective13CollectiveMmaINS1_35MainloopSm100TmaUmmaWarpSpecializedILi3ELi2ELi4ENS5_IJNS4_1CILi2EEESB_NSA_ILi1EEEEEEEENS5_IJNSA_ILi128EEESF_NSA_ILi64EEEEEENS_10bfloat16_tENS5_IJlSC_lEEESI_SJ_NS4_8TiledMMAINS4_8MMA_AtomIJNS4_26SM100_MMA_F16BF16_2x1SM_SSISI_SI_fLi128ELi128ELNS4_4UMMA5MajorE0ELSO_0ELNSN_7ScaleInE0ELSP_0EEEEEENS4_6LayoutINS5_IJSC_SC_SC_EEENS5_IJNSA_ILi0EEESU_SU_EEEEENS5_IJNS4_10UnderscoreESX_SX_EEEEENS4_28SM100_TMA_2SM_LOAD_MULTICASTENS4_14ComposedLayoutINS4_7SwizzleILi3ELi4ELi3EEENS4_18smem_ptr_flag_bitsILi16EEENSS_INS5_IJNSA_ILi8EEESG_EEENS5_IJSG_SC_EEEEEEEvNS4_8identityENS4_18SM100_TMA_2SM_LOADES1A_vS1B_EENS_8epilogue10collective18CollectiveEpilogueINS1E_23Sm100TmaWarpSpecializedILi4ELi2ELi16ELb1ELb0EEEJNS5_IJSG_SF_SG_EEENS5_IJNSS_ISG_SC_EENSS_INS5_IJNSA_ILi16EEESB_EEENS5_IJSC_SG_EEEEEEEESI_SJ_SI_SJ_NS1E_6fusion15FusionCallbacksIS1I_NS1Q_17LinearCombinationISI_fSI_fLNS_15FloatRoundStyleE2EEES1J_S1P_JEEENS4_5SM1004TMEM4LOAD26SM100_TMEM_LOAD_32dp32b16xENS4_13SM90_TMA_LOADENS11_INS12_ILi1ELi4ELi3EEES15_NSS_INS5_IJS16_S1L_EEENS5_IJS1L_SC_EEEEEEENS4_39AutoVectorizingCopyWithAssumedAlignmentILi128EEENS4_14SM90_TMA_STOREES25_S27_S27_EEEvvEEEEvNT_6ParamsE:
        .type           _ZN7cutlass13device_kernelINS_4gemm6kernel13GemmUniversalIN4cute5tupleIJiiiiEEENS1_10collective13CollectiveMmaINS1_35MainloopSm100TmaUmmaWarpSpecializedILi3ELi2ELi4ENS5_IJNS4_1CILi2EEESB_NSA_ILi1EEEEEEEENS5_IJNSA_ILi128EEESF_NSA_ILi64EEEEEENS_10bfloat16_tENS5_IJlSC_lEEESI_SJ_NS4_8TiledMMAINS4_8MMA_AtomIJNS4_26SM100_MMA_F16BF16_2x1SM_SSISI_SI_fLi128ELi128ELNS4_4UMMA5MajorE0ELSO_0ELNSN_7ScaleInE0ELSP_0EEEEEENS4_6LayoutINS5_IJSC_SC_SC_EEENS5_IJNSA_ILi0EEESU_SU_EEEEENS5_IJNS4_10UnderscoreESX_SX_EEEEENS4_28SM100_TMA_2SM_LOAD_MULTICASTENS4_14ComposedLayoutINS4_7SwizzleILi3ELi4ELi3EEENS4_18smem_ptr_flag_bitsILi16EEENSS_INS5_IJNSA_ILi8EEESG_EEENS5_IJSG_SC_EEEEEEEvNS4_8identityENS4_18SM100_TMA_2SM_LOADES1A_vS1B_EENS_8epilogue10collective18CollectiveEpilogueINS1E_23Sm100TmaWarpSpecializedILi4ELi2ELi16ELb1ELb0EEEJNS5_IJSG_SF_SG_EEENS5_IJNSS_ISG_SC_EENSS_INS5_IJNSA_ILi16EEESB_EEENS5_IJSC_SG_EEEEEEEESI_SJ_SI_SJ_NS1E_6fusion15FusionCallbacksIS1I_NS1Q_17LinearCombinationISI_fSI_fLNS_15FloatRoundStyleE2EEES1J_S1P_JEEENS4_5SM1004TMEM4LOAD26SM100_TMEM_LOAD_32dp32b16xENS4_13SM90_TMA_LOADENS11_INS12_ILi1ELi4ELi3EEES15_NSS_INS5_IJS16_S1L_EEENS5_IJS1L_SC_EEEEEEENS4_39AutoVectorizingCopyWithAssumedAlignmentILi128EEENS4_14SM90_TMA_STOREES25_S27_S27_EEEvvEEEEvNT_6ParamsE,@function
        .size           _ZN7cutlass13device_kernelINS_4gemm6kernel13GemmUniversalIN4cute5tupleIJiiiiEEENS1_10collective13CollectiveMmaINS1_35MainloopSm100TmaUmmaWarpSpecializedILi3ELi2ELi4ENS5_IJNS4_1CILi2EEESB_NSA_ILi1EEEEEEEENS5_IJNSA_ILi128EEESF_NSA_ILi64EEEEEENS_10bfloat16_tENS5_IJlSC_lEEESI_SJ_NS4_8TiledMMAINS4_8MMA_AtomIJNS4_26SM100_MMA_F16BF16_2x1SM_SSISI_SI_fLi128ELi128ELNS4_4UMMA5MajorE0ELSO_0ELNSN_7ScaleInE0ELSP_0EEEEEENS4_6LayoutINS5_IJSC_SC_SC_EEENS5_IJNSA_ILi0EEESU_SU_EEEEENS5_IJNS4_10UnderscoreESX_SX_EEEEENS4_28SM100_TMA_2SM_LOAD_MULTICASTENS4_14ComposedLayoutINS4_7SwizzleILi3ELi4ELi3EEENS4_18smem_ptr_flag_bitsILi16EEENSS_INS5_IJNSA_ILi8EEESG_EEENS5_IJSG_SC_EEEEEEEvNS4_8identityENS4_18SM100_TMA_2SM_LOADES1A_vS1B_EENS_8epilogue10collective18CollectiveEpilogueINS1E_23Sm100TmaWarpSpecializedILi4ELi2ELi16ELb1ELb0EEEJNS5_IJSG_SF_SG_EEENS5_IJNSS_ISG_SC_EENSS_INS5_IJNSA_ILi16EEESB_EEENS5_IJSC_SG_EEEEEEEESI_SJ_SI_SJ_NS1E_6fusion15FusionCallbacksIS1I_NS1Q_17LinearCombinationISI_fSI_fLNS_15FloatRoundStyleE2EEES1J_S1P_JEEENS4_5SM1004TMEM4LOAD26SM100_TMEM_LOAD_32dp32b16xENS4_13SM90_TMA_LOADENS11_INS12_ILi1ELi4ELi3EEES15_NSS_INS5_IJS16_S1L_EEENS5_IJS1L_SC_EEEEEEENS4_39AutoVectorizingCopyWithAssumedAlignmentILi128EEENS4_14SM90_TMA_STOREES25_S27_S27_EEEvvEEEEvNT_6ParamsE,(.L_x_194 - _ZN7cutlass13device_kernelINS_4gemm6kernel13GemmUniversalIN4cute5tupleIJiiiiEEENS1_10collective13CollectiveMmaINS1_35MainloopSm100TmaUmmaWarpSpecializedILi3ELi2ELi4ENS5_IJNS4_1CILi2EEESB_NSA_ILi1EEEEEEEENS5_IJNSA_ILi128EEESF_NSA_ILi64EEEEEENS_10bfloat16_tENS5_IJlSC_lEEESI_SJ_NS4_8TiledMMAINS4_8MMA_AtomIJNS4_26SM100_MMA_F16BF16_2x1SM_SSISI_SI_fLi128ELi128ELNS4_4UMMA5MajorE0ELSO_0ELNSN_7ScaleInE0ELSP_0EEEEEENS4_6LayoutINS5_IJSC_SC_SC_EEENS5_IJNSA_ILi0EEESU_SU_EEEEENS5_IJNS4_10UnderscoreESX_SX_EEEEENS4_28SM100_TMA_2SM_LOAD_MULTICASTENS4_14ComposedLayoutINS4_7SwizzleILi3ELi4ELi3EEENS4_18smem_ptr_flag_bitsILi16EEENSS_INS5_IJNSA_ILi8EEESG_EEENS5_IJSG_SC_EEEEEEEvNS4_8identityENS4_18SM100_TMA_2SM_LOADES1A_vS1B_EENS_8epilogue10collective18CollectiveEpilogueINS1E_23Sm100TmaWarpSpecializedILi4ELi2ELi16ELb1ELb0EEEJNS5_IJSG_SF_SG_EEENS5_IJNSS_ISG_SC_EENSS_INS5_IJNSA_ILi16EEESB_EEENS5_IJSC_SG_EEEEEEEESI_SJ_SI_SJ_NS1E_6fusion15FusionCallbacksIS1I_NS1Q_17LinearCombinationISI_fSI_fLNS_15FloatRoundStyleE2EEES1J_S1P_JEEENS4_5SM1004TMEM4LOAD26SM100_TMEM_LOAD_32dp32b16xENS4_13SM90_TMA_LOADENS11_INS12_ILi1ELi4ELi3EEES15_NSS_INS5_IJS16_S1L_EEENS5_IJS1L_SC_EEEEEEENS4_39AutoVectorizingCopyWithAssumedAlignmentILi128EEENS4_14SM90_TMA_STOREES25_S27_S27_EEEvvEEEEvNT_6ParamsE)
        .other          _ZN7cutlass13device_kernelINS_4gemm6kernel13GemmUniversalIN4cute5tupleIJiiiiEEENS1_10collective13CollectiveMmaINS1_35MainloopSm100TmaUmmaWarpSpecializedILi3ELi2ELi4ENS5_IJNS4_1CILi2EEESB_NSA_ILi1EEEEEEEENS5_IJNSA_ILi128EEESF_NSA_ILi64EEEEEENS_10bfloat16_tENS5_IJlSC_lEEESI_SJ_NS4_8TiledMMAINS4_8MMA_AtomIJNS4_26SM100_MMA_F16BF16_2x1SM_SSISI_SI_fLi128ELi128ELNS4_4UMMA5MajorE0ELSO_0ELNSN_7ScaleInE0ELSP_0EEEEEENS4_6LayoutINS5_IJSC_SC_SC_EEENS5_IJNSA_ILi0EEESU_SU_EEEEENS5_IJNS4_10UnderscoreESX_SX_EEEEENS4_28SM100_TMA_2SM_LOAD_MULTICASTENS4_14ComposedLayoutINS4_7SwizzleILi3ELi4ELi3EEENS4_18smem_ptr_flag_bitsILi16EEENSS_INS5_IJNSA_ILi8EEESG_EEENS5_IJSG_SC_EEEEEEEvNS4_8identityENS4_18SM100_TMA_2SM_LOADES1A_vS1B_EENS_8epilogue10collective18CollectiveEpilogueINS1E_23Sm100TmaWarpSpecializedILi4ELi2ELi16ELb1ELb0EEEJNS5_IJSG_SF_SG_EEENS5_IJNSS_ISG_SC_EENSS_INS5_IJNSA_ILi16EEESB_EEENS5_IJSC_SG_EEEEEEEESI_SJ_SI_SJ_NS1E_6fusion15FusionCallbacksIS1I_NS1Q_17LinearCombinationISI_fSI_fLNS_15FloatRoundStyleE2EEES1J_S1P_JEEENS4_5SM1004TMEM4LOAD26SM100_TMEM_LOAD_32dp32b16xENS4_13SM90_TMA_LOADENS11_INS12_ILi1ELi4ELi3EEES15_NSS_INS5_IJS16_S1L_EEENS5_IJS1L_SC_EEEEEEENS4_39AutoVectorizingCopyWithAssumedAlignmentILi128EEENS4_14SM90_TMA_STOREES25_S27_S27_EEEvvEEEEvNT_6ParamsE,@"STO_CUDA_ENTRY STV_DEFAULT"
_ZN7cutlass13device_kernelINS_4gemm6kernel13GemmUniversalIN4cute5tupleIJiiiiEEENS1_10collective13CollectiveMmaINS1_35MainloopSm100TmaUmmaWarpSpecializedILi3ELi2ELi4ENS5_IJNS4_1CILi2EEESB_NSA_ILi1EEEEEEEENS5_IJNSA_ILi128EEESF_NSA_ILi64EEEEEENS_10bfloat16_tENS5_IJlSC_lEEESI_SJ_NS4_8TiledMMAINS4_8MMA_AtomIJNS4_26SM100_MMA_F16BF16_2x1SM_SSISI_SI_fLi128ELi128ELNS4_4UMMA5MajorE0ELSO_0ELNSN_7ScaleInE0ELSP_0EEEEEENS4_6LayoutINS5_IJSC_SC_SC_EEENS5_IJNSA_ILi0EEESU_SU_EEEEENS5_IJNS4_10UnderscoreESX_SX_EEEEENS4_28SM100_TMA_2SM_LOAD_MULTICASTENS4_14ComposedLayoutINS4_7SwizzleILi3ELi4ELi3EEENS4_18smem_ptr_flag_bitsILi16EEENSS_INS5_IJNSA_ILi8EEESG_EEENS5_IJSG_SC_EEEEEEEvNS4_8identityENS4_18SM100_TMA_2SM_LOADES1A_vS1B_EENS_8epilogue10collective18CollectiveEpilogueINS1E_23Sm100TmaWarpSpecializedILi4ELi2ELi16ELb1ELb0EEEJNS5_IJSG_SF_SG_EEENS5_IJNSS_ISG_SC_EENSS_INS5_IJNSA_ILi16EEESB_EEENS5_IJSC_SG_EEEEEEEESI_SJ_SI_SJ_NS1E_6fusion15FusionCallbacksIS1I_NS1Q_17LinearCombinationISI_fSI_fLNS_15FloatRoundStyleE2EEES1J_S1P_JEEENS4_5SM1004TMEM4LOAD26SM100_TMEM_LOAD_32dp32b16xENS4_13SM90_TMA_LOADENS11_INS12_ILi1ELi4ELi3EEES15_NSS_INS5_IJS16_S1L_EEENS5_IJS1L_SC_EEEEEEENS4_39AutoVectorizingCopyWithAssumedAlignmentILi128EEENS4_14SM90_TMA_STOREES25_S27_S27_EEEvvEEEEvNT_6ParamsE:
[----:B------:R-:W1:Y:S01]  /*0000*/  LDC R1, c[0x0][0x37c] ;  /* 0x0000df00ff017b82 */ /* 0x000e620000000800 */
[----:B------:R-:W2:Y:S01]  /*0010*/  S2R R60, SR_TID.X ;  /* 0x00000000003c7919 */ /* 0x000ea20000002100 */
[----:B------:R-:W3:Y:S06]  /*0020*/  LDCU.64 UR8, c[0x0][0x890] ;  /* 0x00011200ff0877ac */ /* 0x000eec0008000a00 */
[----:B------:R-:W4:Y:S01]  /*0030*/  S2UR UR47, SR_CgaCtaId ;  /* 0x00000000002f79c3 */ /* 0x000f220000008800 */
[----:B------:R-:W-:Y:S02]  /*0040*/  PRMT R46, RZ, 0x7610, R46 ;  /* 0x00007610ff2e7816 */ /* 0x000fe4000000002e */
[----:B------:R-:W-:Y:S01]  /*0050*/  ELECT P1, URZ, PT ;  /* 0x0000000000ff782f */ /* 0x000fe20003820000 */
[----:B---3--:R-:W-:-:S04]  /*0060*/  UISETP.NE.U32.AND UP0, UPT, UR8, URZ, UPT ;  /* 0x000000ff0800728c */ /* 0x008fc8000bf05070 */
[----:B------:R-:W-:Y:S02]  /*0070*/  UISETP.NE.AND.EX UP0, UPT, UR9, URZ, UPT, UP0 ;  /* 0x000000ff0900728c */ /* 0x000fe4000bf05300 */
[----:B----4-:R-:W-:Y:S02]  /*0080*/  ULOP3.LUT UR48, UR47, 0x1, URZ, 0xc0, !UPT ;  /* 0x000000012f307892 */ /* 0x010fe4000f8ec0ff */
[----:B------:R-:W-:Y:S01]  /*0090*/  ULOP3.LUT UR49, UR47, 0x1, URZ, 0x3c, !UPT ;  /* 0x000000012f317892 */ /* 0x000fe2000f8e3cff */
[----:B--2---:R-:W-:-:S05]  /*00a0*/  SHF.R.U32.HI R47, RZ, 0x5, R60 ;  /* 0x00000005ff2f7819 */ /* 0x004fca000001163c */
[----:B------:R-:W2:Y:S02]  /*00b0*/  SHFL.IDX PT, R0, R47, RZ, 0x1f ;  /* 0x00001fff2f007589 */ /* 0x000ea400000e0000 */
[----:B--2---:R-:W-:Y:S01]  /*00c0*/  R2UR UR25, R0 ;  /* 0x00000000001972ca */ /* 0x004fe200000e0000 */
[----:B-1----:R-:W-:-:S14]  /*00d0*/  BRA.U UP0, `(.L_x_0) ;  /* 0x0000000100307547 */ /* 0x002fdc000b800000 */
[----:B------:R-:W1:Y:S02]  /*00e0*/  LDCU.64 UR4, c[0x0][0x888] ;  /* 0x00011100ff0477ac */ /* 0x000e640008000a00 */
[----:B-1----:R-:W-:-:S04]  /*00f0*/  UISETP.NE.U32.AND UP0, UPT, UR4, URZ, UPT ;  /* 0x000000ff0400728c */ /* 0x002fc8000bf05070 */
[----:B------:R-:W-:-:S09]  /*0100*/  UISETP.NE.AND.EX UP0, UPT, UR5, URZ, UPT, UP0 ;  /* 0x000000ff0500728c */ /* 0x000fd2000bf05300 */
[----:B------:R-:W-:Y:S05]  /*0110*/  BRA.U !UP0, `(.L_x_1) ;  /* 0x0000000108147547 */ /* 0x000fea000b800000 */
[----:B------:R-:W1:Y:S01]  /*0120*/  LDC.64 R2, c[0x0][0x888] ;  /* 0x00022200ff027b82 */ /* 0x000e620000000a00 */
[----:B------:R-:W1:Y:S02]  /*0130*/  LDCU.64 UR4, c[0x0][0x358] ;  /* 0x00006b00ff0477ac */ /* 0x000e640008000a00 */
[----:B-1----:R1:W5:Y:S01]  /*0140*/  LDG.E R27, desc[UR4][R2.64] ;  /* 0x00000004021b7981 */ /* 0x002362000c1e1900 */
[----:B------:R-:W-:Y:S01]  /*0150*/  HFMA2 R46, -RZ, RZ, 0, 5.9604644775390625e-08 ;  /* 0x00000001ff2e7431 */ /* 0x000fe200000001ff */
[----:B------:R-:W-:Y:S05]  /*0160*/  BRA `(.L_x_0) ;  /* 0x00000000000c7947 */ /* 0x000fea0003800000 */
.L_x_1:
[----:B------:R-:W1:Y:S01]  /*0170*/  LDCU UR4, c[0x0][0x880] ;  /* 0x00011000ff0477ac */ /* 0x000e620008000800 */
[----:B------:R-:W-:Y:S01]  /*0180*/  HFMA2 R46, -RZ, RZ, 0, 5.9604644775390625e-08 ;  /* 0x00000001ff2e7431 */ /* 0x000fe200000001ff */
[----:B-1----:R-:W-:-:S07]  /*0190*/  MOV R27, UR4 ;  /* 0x00000004001b7c02 */ /* 0x002fce0008000f00 */
.L_x_0:
[----:B------:R-:W2:Y:S02]  /*01a0*/  LDCU.64 UR4, c[0x0][0x8b0] ;  /* 0x00011600ff0477ac */ /* 0x000ea40008000a00 */
[----:B--2---:R-:W-:-:S04]  /*01b0*/  UISETP.NE.U32.AND UP0, UPT, UR4, URZ, UPT ;  /* 0x000000ff0400728c */ /* 0x004fc8000bf05070 */
[----:B------:R-:W-:-:S09]  /*01c0*/  UISETP.NE.AND.EX UP0, UPT, UR5, URZ, UPT, UP0 ;  /* 0x000000ff0500728c */ /* 0x000fd2000bf05300 */
[----:B------:R-:W-:Y:S05]  /*01d0*/  BRA.U UP0, `(.L_x_2) ;  /* 0x0000000100287547 */ /* 0x000fea000b800000 */
[----:B------:R-:W2:Y:S02]  /*01e0*/  LDCU.64 UR4, c[0x0][0x8a8] ;  /* 0x00011500ff0477ac */ /* 0x000ea40008000a00 */
[----:B--2---:R-:W-:-:S04]  /*01f0*/  UISETP.NE.U32.AND UP0, UPT, UR4, URZ, UPT ;  /* 0x000000ff0400728c */ /* 0x004fc8000bf05070 */
[----:B------:R-:W-:-:S09]  /*0200*/  UISETP.NE.AND.EX UP0, UPT, UR5, URZ, UPT, UP0 ;  /* 0x000000ff0500728c */ /* 0x000fd2000bf05300 */
[----:B------:R-:W-:Y:S05]  /*0210*/  BRA.U !UP0, `(.L_x_3) ;  /* 0x0000000108107547 */ /* 0x000fea000b800000 */
[----:B------:R-:W2:Y:S01]  /*0220*/  LDC.64 R24, c[0x0][0x8a8] ;  /* 0x00022a00ff187b82 */ /* 0x000ea20000000a00 */
[----:B------:R-:W2:Y:S02]  /*0230*/  LDCU.64 UR4, c[0x0][0x358] ;  /* 0x00006b00ff0477ac */ /* 0x000ea40008000a00 */
[----:B--2---:R2:W5:Y:S01]  /*0240*/  LDG.E R24, desc[UR4][R24.64] ;  /* 0x0000000418187981 */ /* 0x004562000c1e1900 */
[----:B------:R-:W-:Y:S05]  /*0250*/  BRA `(.L_x_2) ;  /* 0x0000000000087947 */ /* 0x000fea0003800000 */
.L_x_3:
[----:B------:R-:W2:Y:S02]  /*0260*/  LDCU UR4, c[0x0][0x8a0] ;  /* 0x00011400ff0477ac */ /* 0x000ea40008000800 */
[----:B--2---:R-:W-:Y:S02]  /*0270*/  MOV R24, UR4 ;  /* 0x0000000400187c02 */ /* 0x004fe40008000f00 */
.L_x_2:
[----:B------:R-:W-:Y:S01]  /*0280*/  IMAD.U32 R0, RZ, RZ, UR25 ;  /* 0x00000019ff007e24 */ /* 0x000fe2000f8e00ff */
[----:B------:R-:W-:Y:S04]  /*0290*/  BSSY.RECONVERGENT B0, `(.L_x_4) ;  /* 0x000000c000007945 */ /* 0x000fe80003800200 */
[C---:B------:R-:W-:Y:S02]  /*02a0*/  ISETP.NE.OR P2, PT, R0.reuse, 0x1, !P1 ;  /* 0x000000010000780c */ /* 0x040fe40004f45670 */
[----:B------:R-:W-:-:S11]  /*02b0*/  ISETP.NE.OR P0, PT, R0, 0x3, !P1 ;  /* 0x000000030000780c */ /* 0x000fd60004f05670 */
[----:B------:R-:W-:Y:S05]  /*02c0*/  @P2 BRA `(.L_x_5) ;  /* 0x0000000000202947 */ /* 0x000fea0003800000 */
[----:B------:R-:W3:Y:S02]  /*02d0*/  LDCU.64 UR4, c[0x0][0x348] ;  /* 0x00006900ff0477ac */ /* 0x000ee40008000a00 */
[----:B---3--:R-:W-:Y:S02]  /*02e0*/  UIADD3 UR6, UP1, UPT, UR4, 0x80, URZ ;  /* 0x0000008004067890 */ /* 0x008fe4000ff3e0ff */
[----:B------:R-:W-:Y:S02]  /*02f0*/  UIADD3 UR4, UP0, UPT, UR4, 0x180, URZ ;  /* 0x0000018004047890 */ /* 0x000fe4000ff1e0ff */
[----:B------:R-:W-:Y:S02]  /*0300*/  UIADD3.X UR7, UPT, UPT, URZ, UR5, URZ, UP1, !UPT ;  /* 0x00000005ff077290 */ /* 0x000fe40008ffe4ff */
[----:B------:R-:W-:-:S07]  /*0310*/  UIADD3.X UR5, UPT, UPT, URZ, UR5, URZ, UP0, !UPT ;  /* 0x00000005ff057290 */ /* 0x000fce00087fe4ff */
[----:B------:R3:W-:Y:S02]  /*0320*/  UTMACCTL.PF [UR6] ;  /* 0x00000000060079b9 */ /* 0x0007e40008040000 */
[----:B------:R3:W-:Y:S02]  /*0330*/  UTMACCTL.PF [UR4] ;  /* 0x00000000040079b9 */ /* 0x0007e40008040000 */
[----:B---3--:R-:W-:Y:S01]  /*0340*/  NOP ;  /* 0x0000000000007918 */ /* 0x008fe20000000000 */
.L_x_5:
[----:B------:R-:W-:Y:S05]  /*0350*/  BSYNC.RECONVERGENT B0 ;  /* 0x0000000000007941 */ /* 0x000fea0003800200 */
.L_x_4:
[----:B------:R-:W-:Y:S04]  /*0360*/  BSSY.RECONVERGENT B0, `(.L_x_6) ;  /* 0x000000a000007945 */ /* 0x000fe80003800200 */
        /* <DEDUP_REMOVED lines=9> */
.L_x_7:
[----:B------:R-:W-:Y:S05]  /*0400*/  BSYNC.RECONVERGENT B0 ;  /* 0x0000000000007941 */ /* 0x000fea0003800200 */
.L_x_6:
[----:B------:R-:W3:Y:S01]  /*0410*/  LDCU.64 UR4, c[0x0][0x888] ;  /* 0x00011100ff0477ac */ /* 0x000ee20008000a00 */
[----:B------:R-:W-:Y:S02]  /*0420*/  UISETP.EQ.U32.AND UP1, UPT, UR8, URZ, UPT ;  /* 0x000000ff0800728c */ /* 0x000fe4000bf22070 */
[----:B------:R-:W-:Y:S02]  /*0430*/  UPLOP3.LUT UP3, UPT, UPT, UPT, UPT, 0x80, 0x8 ;  /* 0x000000000008789c */ /* 0x000fe40003f6f070 */
[----:B---3--:R-:W-:-:S04]  /*0440*/  UISETP.NE.U32.AND UP0, UPT, UR4, URZ, UPT ;  /* 0x000000ff0400728c */ /* 0x008fc8000bf05070 */
[----:B------:R-:W-:-:S04]  /*0450*/  UISETP.NE.AND.EX UP0, UPT, UR5, URZ, UPT, UP0 ;  /* 0x000000ff0500728c */ /* 0x000fc8000bf05300 */
[----:B------:R-:W-:-:S04]  /*0460*/  UISETP.EQ.OR.EX UP2, UPT, UR9, URZ, !UP0, UP1 ;  /* 0x000000ff0900728c */ /* 0x000fc8000c742710 */
[----:B------:R-:W-:-:S06]  /*0470*/  UP2UR UR4, UPR, URZ, 0x4 ;  /* 0x00000004ff047883 */ /* 0x000fcc0008000000 */
[----:B------:R-:W-:Y:S01]  /*0480*/  MOV R51, UR4 ;  /* 0x0000000400337c02 */ /* 0x000fe20008000f00 */
[----:B------:R-:W-:Y:S06]  /*0490*/  BRA.U !UP2, `(.L_x_8) ;  /* 0x000000010a207547 */ /* 0x000fec000b800000 */
[----:B------:R-:W-:Y:S01]  /*04a0*/  UISETP.NE.U32.AND UP1, UPT, UR8, URZ, UPT ;  /* 0x000000ff0800728c */ /* 0x000fe2000bf25070 */
[----:B-----5:R-:W-:Y:S01]  /*04b0*/  FSETP.NEU.AND P0, PT, R27, RZ, PT ;  /* 0x000000ff1b00720b */ /* 0x020fe20003f0d000 */
[----:B------:R-:W-:Y:S02]  /*04c0*/  USEL UR4, URZ, 0xffffffff, UP0 ;  /* 0xffffffffff047887 */ /* 0x000fe40008000000 */
[----:B------:R-:W-:-:S10]  /*04d0*/  UISETP.NE.AND.EX UP1, UPT, UR9, URZ, UPT, UP1 ;  /* 0x000000ff0900728c */ /* 0x000fd4000bf25310 */
[----:B------:R-:W-:Y:S01]  /*04e0*/  VOTEU.ANY UP0, P0 ;  /* 0x0000000000ff7886 */ /* 0x000fe20000000100 */
[----:B------:R-:W-:-:S04]  /*04f0*/  @!UP1 USEL UR4, URZ, 0xffffffff, UP0 ;  /* 0xffffffffff049887 */ /* 0x000fc80008000000 */
[----:B------:R-:W-:-:S04]  /*0500*/  ULOP3.LUT UR4, UR4, 0x1, URZ, 0xc0, !UPT ;  /* 0x0000000104047892 */ /* 0x000fc8000f8ec0ff */
[----:B------:R-:W-:-:S11]  /*0510*/  UISETP.NE.U32.AND UP3, UPT, UR4, 0x1, UPT ;  /* 0x000000010400788c */ /* 0x000fd6000bf65070 */
.L_x_8:
[----:B------:R-:W3:Y:S01]  /*0520*/  SHFL.IDX PT, R0, R47, RZ, 0x1f ;  /* 0x00001fff2f007589 */ /* 0x000ee200000e0000 */
[----:B------:R-:W-:-:S04]  /*0530*/  UISETP.NE.AND UP0, UPT, UR25, 0x2, UPT ;  /* 0x000000021900788c */ /* 0x000fc8000bf05270 */
[----:B------:R-:W-:Y:S02]  /*0540*/  UISETP.EQ.AND UP1, UPT, UR48, URZ, !UP0 ;  /* 0x000000ff3000728c */ /* 0x000fe4000c722270 */
[----:B------:R-:W-:-:S04]  /*0550*/  USEL UR46, URZ, 0x1, UP0 ;  /* 0x00000001ff2e7887 */ /* 0x000fc80008000000 */
[----:B------:R-:W-:Y:S02]  /*0560*/  PLOP3.LUT P3, PT, P1, PT, UP1, 0x80, 0x8 ;  /* 0x000000000008781c */ /* 0x000fe40000f6f018 */
[----:B---3--:R-:W-:-:S13]  /*0570*/  ISETP.NE.AND P0, PT, R0, RZ, PT ;  /* 0x000000ff0000720c */ /* 0x008fda0003f05270 */
[----:B------:R-:W-:Y:S05]  /*0580*/  @P0 BRA `(.L_x_9) ;  /* 0x00000000004c0947 */ /* 0x000fea0003800000 */
[----:B------:R-:W-:Y:S01]  /*0590*/  UMOV UR4, 0x400 ;  /* 0x0000040000047882 */ /* 0x000fe20000000000 */
[----:B------:R-:W-:Y:S01]  /*05a0*/  UMOV UR8, 0x1 ;  /* 0x0000000100087882 */ /* 0x000fe20000000000 */
[----:B------:R-:W-:Y:S01]  /*05b0*/  UMOV UR6, 0x2 ;  /* 0x0000000200067882 */ /* 0x000fe20000000000 */
[----:B------:R-:W-:Y:S02]  /*05c0*/  ULEA UR4, UR47, UR4, 0x18 ;  /* 0x000000042f047291 */ /* 0x000fe4000f8ec0ff */
[----:B------:R-:W-:-:S04]  /*05d0*/  UIADD3 UR8, UPT, UPT, -UR8, 0x100000, URZ ;  /* 0x0010000008087890 */ /* 0x000fc8000fffe1ff */
[----:B------:R-:W-:Y:S02]  /*05e0*/  USHF.L.U32 UR9, UR8, 0xb, URZ ;  /* 0x0000000b08097899 */ /* 0x000fe400080006ff */
[----:B------:R-:W-:Y:S02]  /*05f0*/  USHF.L.U32 UR8, UR8, 0x1, URZ ;  /* 0x0000000108087899 */ /* 0x000fe400080006ff */
[----:B------:R-:W-:-:S04]  /*0600*/  UIADD3 UR6, UPT, UPT, -UR6, 0x100000, URZ ;  /* 0x0010000006067890 */ /* 0x000fc8000fffe1ff */
[----:B------:R-:W-:Y:S02]  /*0610*/  USHF.L.U32 UR7, UR6, 0xb, URZ ;  /* 0x0000000b06077899 */ /* 0x000fe400080006ff */
[----:B------:R-:W-:Y:S01]  /*0620*/  USHF.L.U32 UR6, UR6, 0x1, URZ ;  /* 0x0000000106067899 */ /* 0x000fe200080006ff */
[----:B------:R-:W-:Y:S01]  /*0630*/  ELECT P0, URZ, PT ;  /* 0x0000000000ff782f */ /* 0x000fe20003800000 */
[----:B------:R-:W3:Y:S02]  /*0640*/  FENCE.VIEW.ASYNC.S ;  /* 0x00000000000073c6 */ /* 0x000ee40000000000 */
[----:B---3--:R3:W4:Y:S08]  /*0650*/  SYNCS.EXCH.64 URZ, [UR4], UR8 ;  /* 0x0000000804ff75b2 */ /* 0x0087300008000100 */
[----:B------:R3:W1:Y:S01]  /*0660*/  SYNCS.EXCH.64 URZ, [UR4+0x18], UR6 ;  /* 0x0000180604ff75b2 */ /* 0x0006620008000100 */
[----:B------:R3:W1:Y:S01]  /*0670*/  SYNCS.EXCH.64 URZ, [UR4+0x8], UR8 ;  /* 0x0000080804ff75b2 */ /* 0x0006620008000100 */
[----:B------:R3:W1:Y:S01]  /*0680*/  SYNCS.EXCH.64 URZ, [UR4+0x20], UR6 ;  /* 0x0000200604ff75b2 */ /* 0x0006620008000100 */
[----:B------:R3:W1:Y:S01]  /*0690*/  SYNCS.EXCH.64 URZ, [UR4+0x10], UR8 ;  /* 0x0000100804ff75b2 */ /* 0x0006620008000100 */
[----:B------:R3:W1:Y:S01]  /*06a0*/  SYNCS.EXCH.64 URZ, [UR4+0x28], UR6 ;  /* 0x0000280604ff75b2 */ /* 0x0006620008000100 */
[----:B------:R-:W-:Y:S01]  /*06b0*/  NOP ;  /* 0x0000000000007918 */ /* 0x000fe20000000000 */
.L_x_9:
[----:B------:R-:W2:Y:S01]  /*06c0*/  SHFL.IDX PT, R0, R47, RZ, 0x1f ;  /* 0x00001fff2f007589 */ /* 0x000ea200000e0000 */
[----:B------:R-:W-:Y:S01]  /*06d0*/  NOP ;  /* 0x0000000000007918 */ /* 0x000fe20000000000 */
[----:B--2---:R-:W-:-:S13]  /*06e0*/  ISETP.NE.AND P0, PT, R0, 0x1, PT ;  /* 0x000000010000780c */ /* 0x004fda0003f05270 */
[----:B------:R-:W-:Y:S05]  /*06f0*/  @P0 BRA `(.L_x_10) ;  /* 0x0000000000540947 */ /* 0x000fea0003800000 */
[----:B---3--:R-:W-:Y:S01]  /*0700*/  UMOV UR4, 0x400 ;  /* 0x0000040000047882 */ /* 0x008fe20000000000 */
        /* <DEDUP_REMOVED lines=10> */
[----:B------:R-:W2:Y:S02]  /*07b0*/  FENCE.VIEW.ASYNC.S ;  /* 0x00000000000073c6 */ /* 0x000ea40000000000 */
[----:B--2---:R2:W3:Y:S08]  /*07c0*/  SYNCS.EXCH.64 URZ, [UR4+0x30], UR8 ;  /* 0x0000300804ff75b2 */ /* 0x0044f00008000100 */
[----:B------:R2:W1:Y:S01]  /*07d0*/  SYNCS.EXCH.64 URZ, [UR4+0x50], UR6 ;  /* 0x0000500604ff75b2 */ /* 0x0004620008000100 */
[----:B------:R2:W1:Y:S01]  /*07e0*/  SYNCS.EXCH.64 URZ, [UR4+0x38], UR8 ;  /* 0x0000380804ff75b2 */ /* 0x0004620008000100 */
[----:B------:R2:W1:Y:S01]  /*07f0*/  SYNCS.EXCH.64 URZ, [UR4+0x58], UR6 ;  /* 0x0000580604ff75b2 */ /* 0x0004620008000100 */
[----:B------:R2:W1:Y:S01]  /*0800*/  SYNCS.EXCH.64 URZ, [UR4+0x40], UR8 ;  /* 0x0000400804ff75b2 */ /* 0x0004620008000100 */
[----:B------:R2:W1:Y:S01]  /*0810*/  SYNCS.EXCH.64 URZ, [UR4+0x60], UR6 ;  /* 0x0000600604ff75b2 */ /* 0x0004620008000100 */
[----:B------:R2:W1:Y:S01]  /*0820*/  SYNCS.EXCH.64 URZ, [UR4+0x48], UR8 ;  /* 0x0000480804ff75b2 */ /* 0x0004620008000100 */
[----:B------:R2:W1:Y:S01]  /*0830*/  SYNCS.EXCH.64 URZ, [UR4+0x68], UR6 ;  /* 0x0000680604ff75b2 */ /* 0x0004620008000100 */
[----:B------:R-:W-:Y:S01]  /*0840*/  NOP ;  /* 0x0000000000007918 */ /* 0x000fe20000000000 */
.L_x_10:
[----:B------:R-:W4:Y:S01]  /*0850*/  SHFL.IDX PT, R0, R47, RZ, 0x1f ;  /* 0x00001fff2f007589 */ /* 0x000f2200000e0000 */
[----:B------:R-:W-:Y:S01]  /*0860*/  NOP ;  /* 0x0000000000007918 */ /* 0x000fe20000000000 */
[----:B----4-:R-:W-:-:S13]  /*0870*/  ISETP.NE.AND P0, PT, R0, 0x3, PT ;  /* 0x000000030000780c */ /* 0x010fda0003f05270 */
[----:B------:R-:W-:Y:S05]  /*0880*/  @P0 BRA `(.L_x_11) ;  /* 0x00000000002c0947 */ /* 0x000fea0003800000 */
[----:B--23--:R-:W-:Y:S01]  /*0890*/  UMOV UR6, 0x400 ;  /* 0x0000040000067882 */ /* 0x00cfe20000000000 */
[----:B------:R-:W-:Y:S01]  /*08a0*/  UMOV UR4, 0x20 ;  /* 0x0000002000047882 */ /* 0x000fe20000000000 */
[----:B------:R-:W-:Y:S02]  /*08b0*/  ULEA UR6, UR47, UR6, 0x18 ;  /* 0x000000062f067291 */ /* 0x000fe4000f8ec0ff */
[----:B------:R-:W-:-:S04]  /*08c0*/  UIADD3 UR4, UPT, UPT, -UR4, 0x100000, URZ ;  /* 0x0010000004047890 */ /* 0x000fc8000fffe1ff */
[----:B------:R-:W-:Y:S02]  /*08d0*/  USHF.L.U32 UR5, UR4, 0xb, URZ ;  /* 0x0000000b04057899 */ /* 0x000fe400080006ff */
[----:B------:R-:W-:Y:S01]  /*08e0*/  USHF.L.U32 UR4, UR4, 0x1, URZ ;  /* 0x0000000104047899 */ /* 0x000fe200080006ff */
[----:B------:R-:W-:Y:S01]  /*08f0*/  ELECT P0, URZ, PT ;  /* 0x0000000000ff782f */ /* 0x000fe20003800000 */
[----:B------:R-:W2:Y:S10]  /*0900*/  FENCE.VIEW.ASYNC.S ;  /* 0x00000000000073c6 */ /* 0x000eb40000000000 */
[----:B--2---:R4:W2:Y:S01]  /*0910*/  SYNCS.EXCH.64 URZ, [UR6+0x70], UR4 ;  /* 0x0000700406ff75b2 */ /* 0x0048a20008000100 */
[----:B------:R4:W3:Y:S02]  /*0920*/  SYNCS.EXCH.64 URZ, [UR6+0x78], UR4 ;  /* 0x0000780406ff75b2 */ /* 0x0008e40008000100 */
[----:B----4-:R-:W-:Y:S01]  /*0930*/  NOP ;  /* 0x0000000000007918 */ /* 0x010fe20000000000 */
.L_x_11:
[----:B------:R-:W4:Y:S01]  /*0940*/  SHFL.IDX PT, R0, R47, RZ, 0x1f ;  /* 0x00001fff2f007589 */ /* 0x000f2200000e0000 */
[----:B------:R-:W-:Y:S01]  /*0950*/  NOP ;  /* 0x0000000000007918 */ /* 0x000fe20000000000 */
[----:B----4-:R-:W-:-:S13]  /*0960*/  ISETP.NE.AND P0, PT, R0, 0x4, PT ;  /* 0x000000040000780c */ /* 0x010fda0003f05270 */
[----:B------:R-:W-:Y:S05]  /*0970*/  @P0 BRA `(.L_x_12) ;  /* 0x0000000000480947 */ /* 0x000fea0003800000 */
[----:B--23--:R-:W-:Y:S01]  /*0980*/  UMOV UR4, 0x3a0 ;  /* 0x000003a000047882 */ /* 0x00cfe20000000000 */
[----:B------:R-:W-:Y:S01]  /*0990*/  UMOV UR6, 0x400 ;  /* 0x0000040000067882 */ /* 0x000fe20000000000 */
[----:B------:R-:W-:Y:S01]  /*09a0*/  USEL UR4, UR4, 0x320, UP3 ;  /* 0x0000032004047887 */ /* 0x000fe20009800000 */
        /* <DEDUP_REMOVED lines=10> */
[----:B--2---:R4:W2:Y:S08]  /*0a50*/  SYNCS.EXCH.64 URZ, [UR6+0x80], UR8 ;  /* 0x0000800806ff75b2 */ /* 0x0048b00008000100 */
[----:B------:R4:W3:Y:S01]  /*0a60*/  SYNCS.EXCH.64 URZ, [UR6+0x90], UR4 ;  /* 0x0000900406ff75b2 */ /* 0x0008e20008000100 */
[----:B------:R4:W1:Y:S01]  /*0a70*/  SYNCS.EXCH.64 URZ, [UR6+0x88], UR8 ;  /* 0x0000880806ff75b2 */ /* 0x0008620008000100 */
[----:B------:R4:W1:Y:S02]  /*0a80*/  SYNCS.EXCH.64 URZ, [UR6+0x98], UR4 ;  /* 0x0000980406ff75b2 */ /* 0x0008640008000100 */
[----:B----4-:R-:W-:Y:S01]  /*0a90*/  NOP ;  /* 0x0000000000007918 */ /* 0x010fe20000000000 */
.L_x_12:
[----:B------:R-:W4:Y:S01]  /*0aa0*/  SHFL.IDX PT, R0, R47, RZ, 0x1f ;  /* 0x00001fff2f007589 */ /* 0x000f2200000e0000 */
[----:B------:R-:W-:Y:S01]  /*0ab0*/  NOP ;  /* 0x0000000000007918 */ /* 0x000fe20000000000 */
[----:B----4-:R-:W-:-:S13]  /*0ac0*/  ISETP.NE.AND P0, PT, R0, 0x5, PT ;  /* 0x000000050000780c */ /* 0x010fda0003f05270 */
[----:B------:R-:W-:Y:S05]  /*0ad0*/  @P0 BRA `(.L_x_13) ;  /* 0x0000000000540947 */ /* 0x000fea0003800000 */
[----:B--23--:R-:W-:Y:S01]  /*0ae0*/  UMOV UR4, 0x400 ;  /* 0x0000040000047882 */ /* 0x00cfe20000000000 */
        /* <DEDUP_REMOVED lines=14> */
[----:B------:R4:W1:Y:S01]  /*0bd0*/  SYNCS.EXCH.64 URZ, [UR4+0xc8], UR8 ;  /* 0x0000c80804ff75b2 */ /* 0x0008620008000100 */
[----:B------:R4:W1:Y:S01]  /*0be0*/  SYNCS.EXCH.64 URZ, [UR4+0xb0], UR6 ;  /* 0x0000b00604ff75b2 */ /* 0x0008620008000100 */
[----:B------:R4:W1:Y:S01]  /*0bf0*/  SYNCS.EXCH.64 URZ, [UR4+0xd0], UR8 ;  /* 0x0000d00804ff75b2 */ /* 0x0008620008000100 */
[----:B------:R4:W1:Y:S01]  /*0c00*/  SYNCS.EXCH.64 URZ, [UR4+0xb8], UR6 ;  /* 0x0000b80604ff75b2 */ /* 0x0008620008000100 */
[----:B------:R4:W1:Y:S02]  /*0c10*/  SYNCS.EXCH.64 URZ, [UR4+0xd8], UR8 ;  /* 0x0000d80804ff75b2 */ /* 0x0008640008000100 */
[----:B----4-:R-:W-:Y:S01]  /*0c20*/  NOP ;  /* 0x0000000000007918 */ /* 0x010fe20000000000 */
.L_x_13:
[----:B------:R-:W4:Y:S01]  /*0c30*/  SHFL.IDX PT, R0, R47, RZ, 0x1f ;  /* 0x00001fff2f007589 */ /* 0x000f2200000e0000 */
[----:B------:R-:W-:Y:S01]  /*0c40*/  ISETP.NE.OR P1, PT, RZ, UR25, !P1 ;  /* 0x00000019ff007c0c */ /* 0x000fe2000cf25670 */
        /* <DEDUP_REMOVED lines=12> */
[----:B------:R4:W3:Y:S01]  /*0d10*/  SYNCS.EXCH.64 URZ, [UR4+0xf0], UR6 ;  /* 0x0000f00604ff75b2 */ /* 0x0008e20008000100 */
[----:B------:R4:W1:Y:S01]  /*0d20*/  SYNCS.EXCH.64 URZ, [UR4+0xe8], UR6 ;  /* 0x0000e80604ff75b2 */ /* 0x0008620008000100 */
[----:B------:R4:W1:Y:S02]  /*0d30*/  SYNCS.EXCH.64 URZ, [UR4+0xf8], UR6 ;  /* 0x0000f80604ff75b2 */ /* 0x0008640008000100 */
[----:B----4-:R-:W-:Y:S01]  /*0d40*/  NOP ;  /* 0x0000000000007918 */ /* 0x010fe20000000000 */
.L_x_14:
[----:B------:R-:W-:Y:S01]  /*0d50*/  VOTEU.ALL UP0, P1 ;  /* 0x0000000000ff7886 */ /* 0x000fe20000800000 */
[----:B--23--:R-:W-:Y:S01]  /*0d60*/  UMOV UR4, 0x20 ;  /* 0x0000002000047882 */ /* 0x00cfe20000000000 */
[----:B------:R-:W2:Y:S01]  /*0d70*/  LDCU UR7, c[0x0][0x36c] ;  /* 0x00006d80ff0777ac */ /* 0x000ea20008000800 */
[----:B------:R-:W-:Y:S01]  /*0d80*/  NOP ;  /* 0x0000000000007918 */ /* 0x000fe20000000000 */
[----:B------:R-:W-:Y:S01]  /*0d90*/  LOP3.LUT R0, R60, 0x1f, RZ, 0xc0, !PT ;  /* 0x0000001f3c007812 */ /* 0x000fe200078ec0ff */
[----:B------:R-:W-:Y:S01]  /*0da0*/  @!UP0 UMOV UR6, 0x400 ;  /* 0x0000040000068882 */ /* 0x000fe20000000000 */
[----:B------:R-:W-:-:S04]  /*0db0*/  @!UP0 UIADD3 UR4, UPT, UPT, -UR4, 0x100000, URZ ;  /* 0x0010000004048890 */ /* 0x000fc8000fffe1ff */
[----:B------:R-:W-:Y:S02]  /*0dc0*/  @!UP0 USHF.L.U32 UR5, UR4, 0xb, URZ ;  /* 0x0000000b04058899 */ /* 0x000fe400080006ff */
[----:B------:R-:W-:Y:S02]  /*0dd0*/  @!UP0 USHF.L.U32 UR4, UR4, 0x1, URZ ;  /* 0x0000000104048899 */ /* 0x000fe400080006ff */
[----:B------:R-:W-:Y:S01]  /*0de0*/  @!UP0 ULEA UR6, UR47, UR6, 0x18 ;  /* 0x000000062f068291 */ /* 0x000fe2000f8ec0ff */
[----:B------:R-:W-:Y:S01]  /*0df0*/  VOTEU.ALL UP0, P1 ;  /* 0x0000000000ff7886 */ /* 0x000fe20000800000 */
[----:B------:R-:W-:Y:S02]  /*0e00*/  UISETP.NE.AND UP4, UPT, UR25, URZ, UPT ;  /* 0x000000ff1900728c */ /* 0x000fe4000bf85270 */
[----:B--2---:R-:W-:Y:S01]  /*0e10*/  UISETP.EQ.U32.AND UP5, UPT, UR7, 0x1, UPT ;  /* 0x000000010700788c */ /* 0x004fe2000bfa2070 */
[----:B------:R-:W2:Y:S07]  /*0e20*/  FENCE.VIEW.ASYNC.S ;  /* 0x00000000000073c6 */ /* 0x000eae0000000000 */
[----:B--2---:R2:W3:Y:S01]  /*0e30*/  @!UP0 SYNCS.EXCH.64 URZ, [UR6+0x100], UR4 ;  /* 0x0001000406ff85b2 */ /* 0x0044e20008000100 */
[----:B------:R-:W-:Y:S05]  /*0e40*/  BRA.U !UP5, `(.L_x_15) ;  /* 0x000000010d087547 */ /* 0x000fea000b800000 */
[----:B-1-3--:R-:W-:Y:S01]  /*0e50*/  UCGABAR_ARV ;  /* 0x00000000000079c7 */ /* 0x00afe20008000000 */
[----:B------:R-:W-:Y:S05]  /*0e60*/  BRA `(.L_x_16) ;  /* 0x0000000000047947 */ /* 0x000fea0003800000 */
.L_x_15:
[----:B-1-3--:R-:W-:Y:S01]  /*0e70*/  NOP ;  /* 0x0000000000007918 */ /* 0x00afe20000000000 */
.L_x_16:
[----:B------:R-:W1:Y:S01]  /*0e80*/  S2UR UR20, SR_CTAID.X ;  /* 0x00000000001479c3 */ /* 0x000e620000002500 */
[----:B------:R-:W-:-:S05]  /*0e90*/  CS2R.32 R50, SR_CgaSize ;  /* 0x0000000000327805 */ /* 0x000fca0000008a00 */
[----:B------:R-:W-:-:S05]  /*0ea0*/  IMAD R50, R50, -0xa0, RZ ;  /* 0xffffff6032327824 */ /* 0x000fca00078e02ff */
[----:B--2---:R-:W-:-:S14]  /*0eb0*/  R2UR UR5, R50 ;  /* 0x00000000320572ca */ /* 0x004fdc00000e0000 */
[----:B------:R-:W2:Y:S01]  /*0ec0*/  LDCU UR5, c[0x0][UR5+0x2b0] ;  /* 0x00005600050577ac */ /* 0x000ea20008000800 */
[----:B------:R-:W-:-:S05]  /*0ed0*/  CS2R.32 R50, SR_CgaSize ;  /* 0x0000000000327805 */ /* 0x000fca0000008a00 */
[----:B------:R-:W-:-:S05]  /*0ee0*/  IMAD R50, R50, -0xa0, RZ ;  /* 0xffffff6032327824 */ /* 0x000fca00078e02ff */
[----:B------:R-:W-:-:S14]  /*0ef0*/  R2UR UR4, R50 ;  /* 0x00000000320472ca */ /* 0x000fdc00000e0000 */
[----:B------:R-:W3:Y:S01]  /*0f00*/  LDCU UR4, c[0x0][UR4+0x2b4] ;  /* 0x00005680040477ac */ /* 0x000ee20008000800 */
[----:B------:R-:W4:Y:S01]  /*0f10*/  S2UR UR7, SR_CTAID.Y ;  /* 0x00000000000779c3 */ /* 0x000f220000002600 */
[----:B------:R-:W-:-:S05]  /*0f20*/  CS2R.32 R50, SR_CgaSize ;  /* 0x0000000000327805 */ /* 0x000fca0000008a00 */
[----:B------:R-:W-:-:S05]  /*0f30*/  IMAD R50, R50, -0xa0, RZ ;  /* 0xffffff6032327824 */ /* 0x000fca00078e02ff */
[----:B------:R-:W-:-:S14]  /*0f40*/  R2UR UR8, R50 ;  /* 0x00000000320872ca */ /* 0x000fdc00000e0000 */
[----:B------:R-:W3:Y:S01]  /*0f50*/  LDCU UR8, c[0x0][UR8+0x2a0] ;  /* 0x00005400080877ac */ /* 0x000ee20008000800 */
[----:B------:R-:W3:Y:S01]  /*0f60*/  LDCU UR21, c[0x0][0xb24] ;  /* 0x00016480ff1577ac */ /* 0x000ee20008000800 */
[----:B------:R-:W1:Y:S01]  /*0f70*/  S2UR UR36, SR_CTAID.Z ;  /* 0x00000000002479c3 */ /* 0x000e620000002700 */
[----:B------:R-:W-:-:S05]  /*0f80*/  CS2R.32 R50, SR_CgaSize ;  /* 0x0000000000327805 */ /* 0x000fca0000008a00 */
[----:B------:R-:W-:-:S05]  /*0f90*/  IMAD R50, R50, -0xa0, RZ ;  /* 0xffffff6032327824 */ /* 0x000fca00078e02ff */
[----:B------:R-:W-:-:S14]  /*0fa0*/  R2UR UR63, R50 ;  /* 0x00000000323f72ca */ /* 0x000fdc00000e0000 */
[----:B------:R-:W3:Y:S01]  /*0fb0*/  LDCU UR63, c[0x0][UR63+0x2a4] ;  /* 0x000054803f3f77ac */ /* 0x000ee20008000800 */
[----:B------:R-:W-:Y:S02]  /*0fc0*/  UISETP.GT.U32.AND UP0, UPT, UR48, 0xffff, UPT ;  /* 0x0000ffff3000788c */ /* 0x000fe4000bf04070 */
[----:B------:R-:W-:Y:S01]  /*0fd0*/  USHF.L.U32 UR27, UR47, 0xa, URZ ;  /* 0x0000000a2f1b7899 */ /* 0x000fe200080006ff */
[----:B-1----:R-:W-:Y:S01]  /*0fe0*/  I2FP.F32.U32 R3, UR20 ;  /* 0x0000001400037c45 */ /* 0x002fe20008201000 */
[----:B------:R-:W-:Y:S01]  /*0ff0*/  UMOV UR30, 0x5 ;  /* 0x00000005001e7882 */ /* 0x000fe20000000000 */
[----:B------:R-:W1:Y:S03]  /*1000*/  LDCU UR45, c[0x0][0xb24] ;  /* 0x00016480ff2d77ac */ /* 0x000e660008000800 */
[----:B--2---:R-:W-:Y:S01]  /*1010*/  FMUL R3, R3, UR5 ;  /* 0x0000000503037c20 */ /* 0x004fe20008400000 */
[----:B------:R-:W2:Y:S01]  /*1020*/  LDCU UR29, c[0x0][0xb30] ;  /* 0x00016600ff1d77ac */ /* 0x000ea20008000800 */
[----:B----4-:R-:W-:Y:S01]  /*1030*/  I2FP.F32.U32 R2, UR7 ;  /* 0x0000000700027c45 */ /* 0x010fe20008201000 */
[----:B------:R-:W-:-:S03]  /*1040*/  USHF.L.U32 UR44, UR20, 0x6, URZ ;  /* 0x00000006142c7899 */ /* 0x000fc600080006ff */
[----:B------:R-:W4:Y:S01]  /*1050*/  F2I.U32.TRUNC.NTZ R3, R3 ;  /* 0x0000000300037305 */ /* 0x000f22000020f000 */
[----:B------:R-:W-:Y:S01]  /*1060*/  USEL UR26, UR48, 0xffff, !UP0 ;  /* 0x0000ffff301a7887 */ /* 0x000fe2000c000000 */
[----:B---3--:R-:W-:Y:S01]  /*1070*/  FMUL R2, R2, UR4 ;  /* 0x0000000402027c20 */ /* 0x008fe20008400000 */
[----:B------:R-:W-:Y:S01]  /*1080*/  UISETP.GE.AND UP2, UPT, UR21, 0x1, UPT ;  /* 0x000000011500788c */ /* 0x000fe2000bf46270 */
[----:B------:R-:W-:-:S04]  /*1090*/  UMOV UR24, UR7 ;  /* 0x0000000700187c82 */ /* 0x000fc80008000000 */
[----:B------:R-:W3:Y:S01]  /*10a0*/  F2I.U32.TRUNC.NTZ R2, R2 ;  /* 0x0000000200027305 */ /* 0x000ee2000020f000 */
[----:B----4-:R-:W-:Y:S02]  /*10b0*/  R2UR UR4, R3 ;  /* 0x00000000030472ca */ /* 0x010fe400000e0000 */
[----:B------:R-:W-:Y:S02]  /*10c0*/  PRMT R3, RZ, 0x7610, R3 ;  /* 0x00007610ff037816 */ /* 0x000fe40000000003 */
[----:B---3--:R-:W-:Y:S02]  /*10d0*/  R2UR UR6, R2 ;  /* 0x00000000020672ca */ /* 0x008fe400000e0000 */
[----:B------:R-:W-:-:S07]  /*10e0*/  PRMT R2, RZ, 0x7610, R2 ;  /* 0x00007610ff027816 */ /* 0x000fce0000000002 */
[----:B------:R-:W-:-:S04]  /*10f0*/  UIADD3 UR5, UPT, UPT, -UR4, URZ, URZ ;  /* 0x000000ff04057290 */ /* 0x000fc8000fffe1ff */
[----:B------:R-:W-:Y:S02]  /*1100*/  UIMAD UR5, UR8, UR5, UR20 ;  /* 0x00000005080572a4 */ /* 0x000fe4000f8e0214 */
[----:B------:R-:W-:-:S04]  /*1110*/  UIADD3 UR4, UPT, UPT, -UR6, URZ, URZ ;  /* 0x000000ff06047290 */ /* 0x000fc8000fffe1ff */
[----:B------:R-:W-:Y:S01]  /*1120*/  IMAD.U32 R50, RZ, RZ, UR5 ;  /* 0x00000005ff327e24 */ /* 0x000fe2000f8e00ff */
[----:B------:R-:W-:Y:S01]  /*1130*/  UIMAD UR63, UR63, UR4, UR7 ;  /* 0x000000043f3f72a4 */ /* 0x000fe2000f8e0207 */
[----:B-12---:R-:W-:Y:S11]  /*1140*/  BRA.U UP4, `(.L_x_17) ;  /* 0x0000000104407547 */ /* 0x006ff6000b800000 */
[----:B------:R-:W-:-:S13]  /*1150*/  R2UR UR4, R50 ;  /* 0x00000000320472ca */ /* 0x000fda00000e0000 */
[----:B------:R-:W-:Y:S02]  /*1160*/  UISETP.GT.U32.AND UP0, UPT, UR4, 0x1, UPT ;  /* 0x000000010400788c */ /* 0x000fe4000bf04070 */
[----:B------:R-:W-:Y:S02]  /*1170*/  ULOP3.LUT UR4, UR4, 0xfffffffe, URZ, 0xc0, !UPT ;  /* 0xfffffffe04047892 */ /* 0x000fe4000f8ec0ff */
[----:B------:R-:W-:Y:S02]  /*1180*/  UISETP.NE.AND UP1, UPT, UR63, URZ, UP0 ;  /* 0x000000ff3f00728c */ /* 0x000fe40008725270 */
[----:B------:R-:W-:Y:S02]  /*1190*/  UISETP.NE.AND UP0, UPT, UR63, 0x1, UP0 ;  /* 0x000000013f00788c */ /* 0x000fe40008705270 */
[----:B------:R-:W-:Y:S02]  /*11a0*/  USEL UR7, URZ, 0x1, UP1 ;  /* 0x00000001ff077887 */ /* 0x000fe40008800000 */
[----:B------:R-:W-:-:S02]  /*11b0*/  USEL UR6, URZ, 0x4, UP0 ;  /* 0x00000004ff067887 */ /* 0x000fc40008000000 */
[----:B------:R-:W-:Y:S02]  /*11c0*/  USEL UR5, URZ, 0x2, UP1 ;  /* 0x00000002ff057887 */ /* 0x000fe40008800000 */
[----:B------:R-:W-:Y:S02]  /*11d0*/  ULEA UR4, UR63, UR4, 0x1 ;  /* 0x000000043f047291 */ /* 0x000fe4000f8e08ff */
[----:B------:R-:W-:Y:S02]  /*11e0*/  USEL UR8, URZ, 0x8, UP0 ;  /* 0x00000008ff087887 */ /* 0x000fe40008000000 */
[----:B------:R-:W-:-:S03]  /*11f0*/  UIADD3 UR5, UPT, UPT, UR5, UR6, UR7 ;  /* 0x0000000605057290 */ /* 0x000fc6000fffe007 */
[----:B------:R-:W-:Y:S01]  /*1200*/  UMOV UR6, 0x3 ;  /* 0x0000000300067882 */ /* 0x000fe20000000000 */
[----:B------:R-:W-:Y:S02]  /*1210*/  UIADD3 UR5, UPT, UPT, UR5, UR8, URZ ;  /* 0x0000000805057290 */ /* 0x000fe4000fffe0ff */
[----:B------:R-:W-:-:S04]  /*1220*/  USHF.L.U32 UR4, UR6, UR4, URZ ;  /* 0x0000000406047299 */ /* 0x000fc800080006ff */
[----:B------:R-:W-:Y:S02]  /*1230*/  MOV R3, UR5 ;  /* 0x0000000500037c02 */ /* 0x000fe40008000f00 */
[----:B------:R-:W-:Y:S02]  /*1240*/  IMAD.U32 R2, RZ, RZ, UR4 ;  /* 0x00000004ff027e24 */ /* 0x000fe4000f8e00ff */
.L_x_17:
[----:B------:R-:W-:Y:S05]  /*1250*/  BRA.U !UP2, `(.L_x_18) ;  /* 0x000000010ad47547 */ /* 0x000fea000b800000 */
[----:B------:R-:W1:Y:S01]  /*1260*/  LDCU.128 UR12, c[0x0][0xb10] ;  /* 0x00016200ff0c77ac */ /* 0x000e620008000c00 */
[----:B------:R-:W2:Y:S01]  /*1270*/  LDCU UR6, c[0x0][0x370] ;  /* 0x00006e00ff0677ac */ /* 0x000ea20008000800 */
[----:B------:R-:W3:Y:S01]  /*1280*/  LDCU UR5, c[0x0][0x374] ;  /* 0x00006e80ff0577ac */ /* 0x000ee20008000800 */
[----:B------:R-:W4:Y:S01]  /*1290*/  LDCU UR28, c[0x0][0xb0c] ;  /* 0x00016180ff1c77ac */ /* 0x000f220008000800 */
[----:B------:R-:W4:Y:S01]  /*12a0*/  LDCU UR4, c[0x0][0xb20] ;  /* 0x00016400ff0477ac */ /* 0x000f220008000800 */
[----:B------:R-:W4:Y:S01]  /*12b0*/  LDCU.64 UR8, c[0x0][0xb28] ;  /* 0x00016500ff0877ac */ /* 0x000f220008000a00 */
[----:B-1----:R-:W-:Y:S02]  /*12c0*/  UISETP.NE.AND UP0, UPT, UR14, 0x1, UPT ;  /* 0x000000010e00788c */ /* 0x002fe4000bf05270 */
[----:B---3--:R-:W-:Y:S02]  /*12d0*/  UIMAD.WIDE.U32 UR10, UR5, UR15, URZ ;  /* 0x0000000f050a72a5 */ /* 0x008fe4000f8e00ff */
[----:B--2---:R-:W-:-:S02]  /*12e0*/  UIMAD.WIDE.U32 UR18, UR6, UR12, URZ ;  /* 0x0000000c061272a5 */ /* 0x004fc4000f8e00ff */
[----:B----4-:R-:W-:Y:S02]  /*12f0*/  UISETP.NE.AND UP1, UPT, UR28, 0x1, UPT ;  /* 0x000000011c00788c */ /* 0x010fe4000bf25270 */
[----:B------:R-:W-:Y:S01]  /*1300*/  UISETP.NE.AND UP2, UPT, UR21, 0x1, UPT ;  /* 0x000000011500788c */ /* 0x000fe2000bf45270 */
[----:B------:R-:W-:Y:S02]  /*1310*/  UMOV UR10, UR11 ;  /* 0x0000000b000a7c82 */ /* 0x000fe40008000000 */
[----:B------:R-:W-:Y:S01]  /*1320*/  UMOV UR18, UR19 ;  /* 0x0000001300127c82 */ /* 0x000fe20008000000 */
[----:B------:R-:W-:Y:S02]  /*1330*/  @UP0 USHF.R.U32.HI UR5, URZ, UR4, UR10 ;  /* 0x00000004ff050299 */ /* 0x000fe4000801160a */
[----:B------:R-:W-:Y:S02]  /*1340*/  UIMAD.WIDE.U32 UR22, UR24, UR15, URZ ;  /* 0x0000000f181672a5 */ /* 0x000fe4000f8e00ff */
[----:B------:R-:W-:-:S02]  /*1350*/  UIMAD.WIDE.U32 UR10, UR5, UR8, URZ ;  /* 0x00000008050a72a5 */ /* 0x000fc4000f8e00ff */
[----:B------:R-:W-:Y:S02]  /*1360*/  @UP1 USHF.R.U32.HI UR6, URZ, UR13, UR18 ;  /* 0x0000000dff061299 */ /* 0x000fe40008011612 */
[----:B------:R-:W-:Y:S02]  /*1370*/  UIMAD.WIDE.U32 UR16, UR20, UR12, URZ ;  /* 0x0000000c141072a5 */ /* 0x000fe4000f8e00ff */
[----:B------:R-:W-:Y:S01]  /*1380*/  UIMAD.WIDE.U32 UR18, UR6, UR8, URZ ;  /* 0x00000008061272a5 */ /* 0x000fe2000f8e00ff */
[----:B------:R-:W-:Y:S01]  /*1390*/  UMOV UR22, UR23 ;  /* 0x0000001700167c82 */ /* 0x000fe20008000000 */
[----:B------:R-:W-:Y:S01]  /*13a0*/  UMOV UR10, UR11 ;  /* 0x0000000b000a7c82 */ /* 0x000fe20008000000 */
[----:B------:R-:W-:Y:S02]  /*13b0*/  USHF.R.U32.HI UR22, URZ, UR4, UR22 ;  /* 0x00000004ff167299 */ /* 0x000fe40008011616 */
[----:B------:R-:W-:Y:S02]  /*13c0*/  @UP2 USHF.R.U32.HI UR5, URZ, UR9, UR10 ;  /* 0x00000009ff052299 */ /* 0x000fe4000801160a */
[----:B------:R-:W-:Y:S01]  /*13d0*/  UMOV UR7, UR19 ;  /* 0x0000001300077c82 */ /* 0x000fe20008000000 */
[----:B------:R-:W-:Y:S01]  /*13e0*/  UMOV UR16, UR17 ;  /* 0x0000001100107c82 */ /* 0x000fe20008000000 */
[----:B------:R-:W-:-:S02]  /*13f0*/  @UP2 USHF.R.U32.HI UR6, URZ, UR9, UR7 ;  /* 0x00000009ff062299 */ /* 0x000fc40008011607 */
[----:B------:R-:W-:Y:S02]  /*1400*/  USHF.R.U32.HI UR13, URZ, UR13, UR16 ;  /* 0x0000000dff0d7299 */ /* 0x000fe40008011610 */
[----:B------:R-:W-:Y:S02]  /*1410*/  USEL UR4, UR24, UR22, !UP0 ;  /* 0x0000001618047287 */ /* 0x000fe4000c000000 */
[----:B------:R-:W-:Y:S02]  /*1420*/  UIMAD UR7, UR5, UR21, URZ ;  /* 0x00000015050772a4 */ /* 0x000fe4000f8e02ff */
[----:B------:R-:W-:Y:S02]  /*1430*/  USEL UR5, UR20, UR13, !UP1 ;  /* 0x0000000d14057287 */ /* 0x000fe4000c800000 */
[----:B------:R-:W-:Y:S02]  /*1440*/  UIMAD UR12, UR6, UR21, URZ ;  /* 0x00000015060c72a4 */ /* 0x000fe4000f8e02ff */
[----:B------:R-:W-:-:S02]  /*1450*/  UISETP.GE.AND UP0, UPT, UR4, UR7, UPT ;  /* 0x000000070400728c */ /* 0x000fc4000bf06270 */
[----:B------:R-:W-:Y:S02]  /*1460*/  UIMAD.WIDE.U32 UR10, UR4, UR8, URZ ;  /* 0x00000008040a72a5 */ /* 0x000fe4000f8e00ff */
[----:B------:R-:W-:Y:S02]  /*1470*/  UISETP.GE.OR UP0, UPT, UR5, UR12, UP0 ;  /* 0x0000000c0500728c */ /* 0x000fe40008706670 */
[----:B------:R-:W-:Y:S02]  /*1480*/  UIMAD.WIDE.U32 UR12, UR5, UR8, URZ ;  /* 0x00000008050c72a5 */ /* 0x000fe4000f8e00ff */
[----:B------:R-:W-:Y:S01]  /*1490*/  UIADD3 UR10, UPT, UPT, -UR4, URZ, URZ ;  /* 0x000000ff040a7290 */ /* 0x000fe2000fffe1ff */
[----:B------:R-:W-:Y:S01]  /*14a0*/  UMOV UR8, UR11 ;  /* 0x0000000b00087c82 */ /* 0x000fe20008000000 */
[----:B------:R-:W-:Y:S02]  /*14b0*/  UIADD3 UR11, UPT, UPT, -UR5, URZ, URZ ;  /* 0x000000ff050b7290 */ /* 0x000fe4000fffe1ff */
[----:B------:R-:W-:-:S03]  /*14c0*/  USHF.R.U32.HI UR8, URZ, UR9, UR8 ;  /* 0x00000009ff087299 */ /* 0x000fc60008011608 */
[----:B------:R-:W-:Y:S01]  /*14d0*/  @!UP0 UMOV UR7, UR13 ;  /* 0x0000000d00078c82 */ /* 0x000fe20008000000 */
[----:B------:R-:W-:Y:S02]  /*14e0*/  UIMAD UR24, UR14, UR10, UR24 ;  /* 0x0000000a0e1872a4 */ /* 0x000fe4000f8e0218 */
[----:B------:R-:W-:Y:S02]  /*14f0*/  USEL UR8, UR4, UR8, !UP2 ;  /* 0x0000000804087287 */ /* 0x000fe4000d000000 */
[----:B------:R-:W-:Y:S02]  /*1500*/  @!UP0 USHF.R.U32.HI UR7, URZ, UR9, UR7 ;  /* 0x00000009ff078299 */ /* 0x000fe40008011607 */
[----:B------:R-:W-:Y:S02]  /*1510*/  UIADD3 UR9, UPT, UPT, -UR8, URZ, URZ ;  /* 0x000000ff08097290 */ /* 0x000fe4000fffe1ff */
[----:B------:R-:W-:Y:S02]  /*1520*/  @!UP0 USEL UR7, UR5, UR7, !UP2 ;  /* 0x0000000705078287 */ /* 0x000fe4000d000000 */
[----:B------:R-:W-:-:S02]  /*1530*/  UIMAD UR9, UR21, UR9, UR4 ;  /* 0x00000009150972a4 */ /* 0x000fc4000f8e0204 */
[----:B------:R-:W-:Y:S02]  /*1540*/  @!UP0 UIADD3 UR8, UPT, UPT, UR8, -UR7, URZ ;  /* 0x8000000708088290 */ /* 0x000fe4000fffe0ff */
[----:B------:R-:W-:Y:S02]  /*1550*/  @!UP0 UIMAD UR6, UR9, UR6, UR7 ;  /* 0x00000006090682a4 */ /* 0x000fe4000f8e0207 */
[----:B------:R-:W-:Y:S02]  /*1560*/  @!UP0 UIMAD UR4, UR8, UR21, UR5 ;  /* 0x00000015080482a4 */ /* 0x000fe4000f8e0205 */
[----:B------:R-:W-:Y:S02]  /*1570*/  UIMAD UR20, UR28, UR11, UR20 ;  /* 0x0000000b1c1472a4 */ /* 0x000fe4000f8e0214 */
[----:B------:R-:W-:Y:S01]  /*1580*/  UIMAD UR24, UR4, UR14, UR24 ;  /* 0x0000000e041872a4 */ /* 0x000fe2000f8e0218 */
[----:B------:R-:W-:Y:S02]  /*1590*/  @!UP0 UMOV UR5, UR6 ;  /* 0x0000000600058c82 */ /* 0x000fe40008000000 */
[----:B------:R-:W-:-:S12]  /*15a0*/  UIMAD UR20, UR5, UR28, UR20 ;  /* 0x0000001c051472a4 */ /* 0x000fd8000f8e0214 */
.L_x_18:
[----:B------:R-:W-:Y:S02]  /*15b0*/  UISETP.NE.AND UP1, UPT, UR29, 0x1, UPT ;  /* 0x000000011d00788c */ /* 0x000fe4000bf25270 */
[----:B------:R-:W-:Y:S02]  /*15c0*/  ULOP3.LUT UR21, UR26, 0xffff, URZ, 0xc0, !UPT ;  /* 0x0000ffff1a157892 */ /* 0x000fe4000f8ec0ff */
[----:B------:R-:W-:Y:S02]  /*15d0*/  UISETP.NE.AND UP0, UPT, UR25, 0x2, UPT ;  /* 0x000000021900788c */ /* 0x000fe4000bf05270 */
[----:B------:R-:W-:Y:S02]  /*15e0*/  ULOP3.LUT UR22, UR27, 0x800, URZ, 0xc0, !UPT ;  /* 0x000008001b167892 */ /* 0x000fe4000f8ec0ff */
[----:B------:R-:W-:Y:S02]  /*15f0*/  ULOP3.LUT UR44, UR44, 0x40, URZ, 0xc0, !UPT ;  /* 0x000000402c2c7892 */ /* 0x000fe4000f8ec0ff */
[----:B------:R-:W-:Y:S01]  /*1600*/  USHF.L.U32 UR21, UR30, UR21, URZ ;  /* 0x000000151e157299 */ /* 0x000fe200080006ff */
[----:B------:R-:W-:Y:S11]  /*1610*/  BRA.U UP1, `(.L_x_19) ;  /* 0x0000000101447547 */ /* 0x000ff6000b800000 */
[----:B------:R-:W1:Y:S01]  /*1620*/  LDCU.128 UR8, c[0x0][0xb10] ;  /* 0x00016200ff0877ac */ /* 0x000e620008000c00 */
[----:B------:R-:W2:Y:S01]  /*1630*/  LDCU UR12, c[0x0][0xb0c] ;  /* 0x00016180ff0c77ac */ /* 0x000ea20008000800 */
[----:B------:R-:W3:Y:S01]  /*1640*/  LDCU UR13, c[0x0][0xb20] ;  /* 0x00016400ff0d77ac */ /* 0x000ee20008000800 */
[----:B-1----:R-:W-:Y:S02]  /*1650*/  UIMAD.WIDE.U32 UR6, UR20, UR8, URZ ;  /* 0x00000008140672a5 */ /* 0x002fe4000f8e00ff */
[----:B------:R-:W-:Y:S02]  /*1660*/  UIMAD.WIDE.U32 UR4, UR24, UR11, URZ ;  /* 0x0000000b180472a5 */ /* 0x000fe4000f8e00ff */
[----:B--2---:R-:W-:Y:S02]  /*1670*/  UISETP.NE.AND UP2, UPT, UR12, 0x1, UPT ;  /* 0x000000010c00788c */ /* 0x004fe4000bf45270 */
[----:B------:R-:W-:Y:S01]  /*1680*/  UISETP.NE.AND UP1, UPT, UR10, 0x1, UPT ;  /* 0x000000010a00788c */ /* 0x000fe2000bf25270 */
[----:B------:R-:W-:-:S02]  /*1690*/  UMOV UR6, UR7 ;  /* 0x0000000700067c82 */ /* 0x000fc40008000000 */
[----:B------:R-:W-:Y:S01]  /*16a0*/  UMOV UR4, UR5 ;  /* 0x0000000500047c82 */ /* 0x000fe20008000000 */
[----:B------:R-:W-:Y:S02]  /*16b0*/  USHF.R.U32.HI UR6, URZ, UR9, UR6 ;  /* 0x00000009ff067299 */ /* 0x000fe40008011606 */
[----:B---3--:R-:W-:Y:S02]  /*16c0*/  USHF.R.U32.HI UR4, URZ, UR13, UR4 ;  /* 0x0000000dff047299 */ /* 0x008fe40008011604 */
[----:B------:R-:W-:Y:S02]  /*16d0*/  USEL UR5, UR20, UR6, !UP2 ;  /* 0x0000000614057287 */ /* 0x000fe4000d000000 */
[----:B------:R-:W-:-:S04]  /*16e0*/  USEL UR4, UR24, UR4, !UP1 ;  /* 0x0000000418047287 */ /* 0x000fc8000c800000 */
[----:B------:R-:W-:Y:S02]  /*16f0*/  UIADD3 UR6, UPT, UPT, UR5, -UR4, URZ ;  /* 0x8000000405067290 */ /* 0x000fe4000fffe0ff */
[----:B------:R-:W-:Y:S02]  /*1700*/  UIADD3 UR4, UPT, UPT, -UR5, UR4, URZ ;  /* 0x0000000405047290 */ /* 0x000fe4000fffe1ff */
[----:B------:R-:W-:Y:S02]  /*1710*/  UIMAD UR24, UR6, UR10, UR24 ;  /* 0x0000000a061872a4 */ /* 0x000fe4000f8e0218 */
[----:B------:R-:W-:-:S12]  /*1720*/  UIMAD UR20, UR4, UR12, UR20 ;  /* 0x0000000c041472a4 */ /* 0x000fd8000f8e0214 */
.L_x_19:
[----:B------:R-:W-:Y:S05]  /*1730*/  BRA.U !UP5, `(.L_x_20) ;  /* 0x000000010d0c7547 */ /* 0x000fea000b800000 */
[----:B------:R-:W-:Y:S01]  /*1740*/  UCGABAR_WAIT ;  /* 0x0000000000007dc7 */ /* 0x000fe20008000000 */
[----:B------:R-:W-:Y:S01]  /*1750*/  CCTL.IVALL ;  /* 0x00000000ff00798f */ /* 0x000fe20002000000 */
[----:B------:R-:W-:Y:S05]  /*1760*/  BRA `(.L_x_21) ;  /* 0x0000000000047947 */ /* 0x000fea0003800000 */
.L_x_20:
[----:B------:R-:W-:Y:S06]  /*1770*/  BAR.SYNC.DEFER_BLOCKING 0x0 ;  /* 0x0000000000007b1d */ /* 0x000fec0000010000 */
.L_x_21:
[----:B------:R-:W-:Y:S05]  /*1780*/  BRA.U UP0, `(.L_x_22) ;  /* 0x0000001100b87547 */ /* 0x000fea000b800000 */
[----:B------:R-:W1:Y:S01]  /*1790*/  LDCU UR6, c[0x0][0x38c] ;  /* 0x00007180ff0677ac */ /* 0x000e620008000800 */
[----:B------:R-:W-:Y:S01]  /*17a0*/  PLOP3.LUT P1, PT, PT, PT, UP3, 0x80, 0x8 ;  /* 0x000000000008781c */ /* 0x000fe20003f2f038 */
[----:B------:R-:W-:Y:S01]  /*17b0*/  IMAD.MOV.U32 R12, RZ, RZ, 0x1 ;  /* 0x00000001ff0c7424 */ /* 0x000fe200078e00ff */
[----:B------:R-:W-:Y:S02]  /*17c0*/  ISETP.NE.AND P2, PT, R0, RZ, P3 ;  /* 0x000000ff0000720c */ /* 0x000fe40001f45270 */
[----:B------:R-:W-:Y:S02]  /*17d0*/  CS2R R10, SRZ ;  /* 0x00000000000a7805 */ /* 0x000fe4000001ff00 */
[----:B------:R-:W-:Y:S01]  /*17e0*/  PLOP3.LUT P1, PT, P1, PT, PT, 0x8, 0x80 ;  /* 0x000000000080781c */ /* 0x000fe20000f2e170 */
[----:B------:R-:W-:Y:S01]  /*17f0*/  IMAD.MOV.U32 R9, RZ, RZ, RZ ;  /* 0x000000ffff097224 */ /* 0x000fe200078e00ff */
[----:B------:R-:W2:Y:S01]  /*1800*/  LDCU UR38, c[0x0][0x370] ;  /* 0x00006e00ff2677ac */ /* 0x000ea20008000800 */
[----:B------:R-:W-:Y:S01]  /*1810*/  IMAD.MOV.U32 R8, RZ, RZ, 0x1 ;  /* 0x00000001ff087424 */ /* 0x000fe200078e00ff */
[----:B------:R-:W3:Y:S01]  /*1820*/  LDCU.64 UR26, c[0x0][0x348] ;  /* 0x00006900ff1a77ac */ /* 0x000ee20008000a00 */
[----:B------:R-:W-:Y:S01]  /*1830*/  ULEA.HI UR42, UR22, UR44, URZ, 0x1a ;  /* 0x0000002c162a7291 */ /* 0x000fe2000f8fd0ff */
[----:B------:R-:W4:Y:S01]  /*1840*/  LDCU UR37, c[0x0][0x374] ;  /* 0x00006e80ff2577ac */ /* 0x000f220008000800 */
[----:B-1----:R-:W-:-:S02]  /*1850*/  UIADD3 UR5, UPT, UPT, UR6, 0x3f, URZ ;  /* 0x0000003f06057890 */ /* 0x002fc4000fffe0ff */
[----:B------:R-:W-:Y:S02]  /*1860*/  UIADD3 UR48, UPT, UPT, UR6, 0x7e, URZ ;  /* 0x0000007e06307890 */ /* 0x000fe4000fffe0ff */
[----:B------:R-:W-:Y:S01]  /*1870*/  USHF.R.S32.HI UR4, URZ, 0x1f, UR5 ;  /* 0x0000001fff047899 */ /* 0x000fe20008011405 */
[----:B------:R-:W-:-:S03]  /*1880*/  UMOV UR7, URZ ;  /* 0x000000ff00077c82 */ /* 0x000fc60008000000 */
[----:B------:R-:W-:Y:S02]  /*1890*/  ULEA.HI UR4, UR4, UR5, URZ, 0x6 ;  /* 0x0000000504047291 */ /* 0x000fe4000f8f30ff */
[----:B------:R-:W-:Y:S02]  /*18a0*/  UIADD3 UR5, UPT, UPT, UR6, -0x1, URZ ;  /* 0xffffffff06057890 */ /* 0x000fe4000fffe0ff */
[----:B------:R-:W-:Y:S02]  /*18b0*/  USHF.R.S32.HI UR40, URZ, 0x6, UR4 ;  /* 0x00000006ff287899 */ /* 0x000fe40008011404 */
[----:B------:R-:W-:Y:S02]  /*18c0*/  UISETP.GE.U32.AND UP1, UPT, UR5, -0x7f, UPT ;  /* 0xffffff810500788c */ /* 0x000fe4000bf26070 */
[----:B------:R-:W-:-:S04]  /*18d0*/  UISETP.LT.U32.AND UP0, UPT, UR40, 0x3, UPT ;  /* 0x000000032800788c */ /* 0x000fc8000bf01070 */
[----:B------:R-:W-:Y:S02]  /*18e0*/  USEL UR39, UR40, 0x3, UP0 ;  /* 0x0000000328277887 */ /* 0x000fe40008000000 */
[----:B------:R-:W-:Y:S02]  /*18f0*/  UISETP.NE.AND UP0, UPT, UR25, URZ, UPT ;  /* 0x000000ff1900728c */ /* 0x000fe4000bf05270 */
[----:B------:R-:W-:Y:S02]  /*1900*/  UIADD3 UR4, UPT, UPT, UR39, -0x1, URZ ;  /* 0xffffffff27047890 */ /* 0x000fe4000fffe0ff */
[----:B------:R-:W-:Y:S02]  /*1910*/  @UP1 UIADD3 UR4, UPT, UPT, UR39, URZ, URZ ;  /* 0x000000ff27041290 */ /* 0x000fe4000fffe0ff */
[----:B------:R-:W-:Y:S02]  /*1920*/  USEL UR23, UR46, 0x2, UP0 ;  /* 0x000000022e177887 */ /* 0x000fe40008000000 */
[----:B------:R-:W-:-:S02]  /*1930*/  UIADD3 UR43, UPT, UPT, UR40, -UR39, URZ ;  /* 0x80000027282b7290 */ /* 0x000fc4000fffe0ff */
[----:B------:R-:W-:Y:S02]  /*1940*/  UIADD3 UR25, UPT, UPT, UR4, 0x1, URZ ;  /* 0x0000000104197890 */ /* 0x000fe4000fffe0ff */
[----:B--234-:R-:W-:-:S12]  /*1950*/  UIADD3 UR41, UPT, UPT, -UR4, URZ, URZ ;  /* 0x000000ff04297290 */ /* 0x01cfd8000fffe1ff */
.L_x_42:
[----:B------:R-:W-:Y:S01]  /*1960*/  UISETP.NE.AND UP0, UPT, UR47, URZ, UPT ;  /* 0x000000ff2f00728c */ /* 0x000fe2000bf05270 */
[----:B------:R-:W1:Y:S08]  /*1970*/  S2UR UR47, SR_CgaCtaId ;  /* 0x00000000002f79c3 */ /* 0x000e700000008800 */
[----:B------:R-:W-:Y:S05]  /*1980*/  BRA.U UP0, `(.L_x_23) ;  /* 0x0000000100347547 */ /* 0x000fea000b800000 */
[----:B------:R-:W2:Y:S01]  /*1990*/  S2R R0, SR_CgaCtaId ;  /* 0x0000000000007919 */ /* 0x000ea20000008800 */
[----:B------:R-:W-:-:S04]  /*19a0*/  MOV R2, 0x400 ;  /* 0x0000040000027802 */ /* 0x000fc80000000f00 */
[----:B--2---:R-:W-:Y:S02]  /*19b0*/  LEA R0, R0, R2, 0x18 ;  /* 0x0000000200007211 */ /* 0x004fe400078ec0ff */
[----:B------:R-:W-:-:S03]  /*19c0*/  SHF.L.U32 R2, R8, 0x1f, RZ ;  /* 0x0000001f08027819 */ /* 0x000fc600000006ff */
[----:B------:R-:W-:-:S04]  /*19d0*/  IMAD R0, R9, 0x8, R0 ;  /* 0x0000000809007824 */ /* 0x000fc800078e0200 */
[----:B------:R-:W2:Y:S02]  /*19e0*/  SYNCS.PHASECHK.TRANS64.TRYWAIT P0, [R0+URZ+0xf0], R2 ;  /* 0x0000f002000075a7 */ /* 0x000ea400080011ff */
[----:B--2---:R-:W-:Y:S05]  /*19f0*/  @!P0 BRA `(.L_x_24) ;  /* 0x0000007000cc8947 */ /* 0x004fea0003800000 */
.L_x_148:
[----:B------:R-:W-:Y:S01]  /*1a00*/  VIADD R9, R9, 0x1 ;  /* 0x0000000109097836 */ /* 0x000fe20000000000 */
[----:B------:R2:W-:Y:S04]  /*1a10*/  SYNCS.ARRIVE.TRANS64.A1T0 RZ, [R0+URZ+0xe0], RZ ;  /* 0x0000e0ff00ff79a7 */ /* 0x0005e800081000ff */
[----:B------:R-:W-:-:S04]  /*1a20*/  ISETP.NE.AND P0, PT, R9, 0x2, PT ;  /* 0x000000020900780c */ /* 0x000fc80003f05270 */
[----:B------:R-:W-:Y:S02]  /*1a30*/  SEL R9, R9, RZ, P0 ;  /* 0x000000ff09097207 */ /* 0x000fe40000000000 */
[----:B--2---:R-:W-:-:S04]  /*1a40*/  SEL R0, RZ, 0x1, P0 ;  /* 0x00000001ff007807 */ /* 0x004fc80000000000 */
[----:B------:R-:W-:-:S07]  /*1a50*/  LOP3.LUT R8, R8, R0, RZ, 0x3c, !PT ;  /* 0x0000000008087212 */ /* 0x000fce00078e3cff */
.L_x_23:
[----:B------:R-:W-:Y:S01]  /*1a60*/  UMOV UR6, 0x400 ;  /* 0x0000040000067882 */ /* 0x000fe20000000000 */
[----:B------:R-:W-:Y:S01]  /*1a70*/  SHF.L.U32 R0, R12, 0x1f, RZ ;  /* 0x0000001f0c007819 */ /* 0x000fe200000006ff */
[----:B-1----:R-:W-:Y:S02]  /*1a80*/  ULEA UR6, UR47, UR6, 0x18 ;  /* 0x000000062f067291 */ /* 0x002fe4000f8ec0ff */
[----:B------:R-:W-:Y:S02]  /*1a90*/  UISETP.GE.U32.AND UP0, UPT, UR48, 0x7f, UPT ;  /* 0x0000007f3000788c */ /* 0x000fe4000bf06070 */
[----:B------:R-:W-:Y:S02]  /*1aa0*/  ULEA UR4, UR7, UR6, 0x3 ;  /* 0x0000000607047291 */ /* 0x000fe4000f8e18ff */
[----:B------:R-:W-:Y:S01]  /*1ab0*/  ULEA UR11, UR24, UR44, 0x7 ;  /* 0x0000002c180b7291 */ /* 0x000fe2000f8e38ff */
[----:B------:R-:W-:-:S06]  /*1ac0*/  UMOV UR13, URZ ;  /* 0x000000ff000d7c82 */ /* 0x000fcc0008000000 */
[----:B------:R1:W2:Y:S01]  /*1ad0*/  SYNCS.PHASECHK.TRANS64.TRYWAIT P0, [UR4+0x18], R0 ;  /* 0x00001800ff0075a7 */ /* 0x0002a20008001104 */
[----:B------:R-:W-:-:S04]  /*1ae0*/  ULEA.HI UR4, UR20, UR20, URZ, 0x1 ;  /* 0x0000001414047291 */ /* 0x000fc8000f8f08ff */
[----:B------:R-:W-:-:S04]  /*1af0*/  USHF.L.U32 UR4, UR4, 0x6, URZ ;  /* 0x0000000604047899 */ /* 0x000fc800080006ff */
[----:B------:R-:W-:-:S04]  /*1b00*/  ULOP3.LUT UR35, UR4, 0xffffff80, URZ, 0xc0, !UPT ;  /* 0xffffff8004237892 */ /* 0x000fc8000f8ec0ff */
[----:B------:R-:W-:Y:S01]  /*1b10*/  UIADD3 UR35, UPT, UPT, UR42, UR35, URZ ;  /* 0x000000232a237290 */ /* 0x000fe2000fffe0ff */
[----:B------:R-:W-:Y:S11]  /*1b20*/  BRA.U !UP0, `(.L_x_25) ;  /* 0x0000000108c47547 */ /* 0x000ff6000b800000 */
[----:B------:R-:W-:Y:S01]  /*1b30*/  UMOV UR16, UR41 ;  /* 0x0000002900107c82 */ /* 0x000fe20008000000 */
[----:B------:R-:W-:Y:S01]  /*1b40*/  UMOV UR4, UR7 ;  /* 0x0000000700047c82 */ /* 0x000fe20008000000 */
[----:B------:R-:W-:-:S05]  /*1b50*/  UMOV UR34, URZ ;  /* 0x000000ff00227c82 */ /* 0x000fca0008000000 */
.L_x_31:
[----:B------:R-:W-:Y:S01]  /*1b60*/  ULEA UR33, UR4, UR6, 0x3 ;  /* 0x0000000604217291 */ /* 0x000fe2000f8e18ff */
[----:B------:R-:W-:Y:S01]  /*1b70*/  @P3 MOV R2, 0x8000 ;  /* 0x0000800000023802 */ /* 0x000fe20000000f00 */
[----:B--234-:R-:W-:Y:S10]  /*1b80*/  @P0 BRA `(.L_x_26) ;  /* 0x00000000000c0947 */ /* 0x01cff40003800000 */
[----:B------:R-:W-:-:S04]  /*1b90*/  SHF.L.U32 R3, R12, 0x1f, RZ ;  /* 0x0000001f0c037819 */ /* 0x000fc800000006ff */
[----:B------:R-:W2:Y:S02]  /*1ba0*/  SYNCS.PHASECHK.TRANS64.TRYWAIT P0, [UR33+0x18], R3 ;  /* 0x00001803ff0075a7 */ /* 0x000ea40008001121 */
[----:B--2---:R-:W-:Y:S05]  /*1bb0*/  @!P0 BRA `(.L_x_27) ;  /* 0x0000007000708947 */ /* 0x004fea0003800000 */
.L_x_26:
[----:B------:R2:W-:Y:S01]  /*1bc0*/  @P3 SYNCS.ARRIVE.TRANS64 RZ, [UR33], R2 ;  /* 0x00000002ffff39a7 */ /* 0x0005e20008000021 */
[----:B------:R-:W-:Y:S02]  /*1bd0*/  ULOP3.LUT UR5, UR23, 0x2, URZ, 0xfc, !UPT ;  /* 0x0000000217057892 */ /* 0x000fe4000f8efcff */
[----:B------:R-:W-:Y:S02]  /*1be0*/  UIADD3 UR16, UPT, UPT, UR16, 0x1, URZ ;  /* 0x0000000110107890 */ /* 0x000fe4000fffe0ff */
[----:B------:R-:W-:Y:S02]  /*1bf0*/  UISETP.NE.AND UP0, UPT, UR5, 0x2, UPT ;  /* 0x000000020500788c */ /* 0x000fe4000bf05270 */
[----:B------:R-:W-:-:S07]  /*1c00*/  UISETP.NE.AND UP2, UPT, UR16, 0x1, UPT ;  /* 0x000000011000788c */ /* 0x000fce000bf45270 */
[----:B------:R-:W-:Y:S05]  /*1c10*/  BRA.U UP0, `(.L_x_28) ;  /* 0x0000000100047547 */ /* 0x000fea000b800000 */
[----:B------:R-:W-:Y:S05]  /*1c20*/  BPT.TRAP 0x1 ;  /* 0x000000040000795c */ /* 0x000fea0000300000 */
.L_x_28:
[----:B------:R-:W-:Y:S04]  /*1c30*/  BSSY.RECONVERGENT B0, `(.L_x_29) ;  /* 0x0000003000007945 */ /* 0x000fe80003800200 */
[----:B------:R-:W-:Y:S05]  /*1c40*/  @!P2 BRA `(.L_x_30) ;  /* 0x000000000004a947 */ /* 0x000fea0003800000 */
[----:B------:R-:W-:Y:S05]  /*1c50*/  BPT.TRAP 0x1 ;  /* 0x000000040000795c */ /* 0x000fea0000300000 */
.L_x_30:
[----:B------:R-:W-:Y:S05]  /*1c60*/  BSYNC.RECONVERGENT B0 ;  /* 0x0000000000007941 */ /* 0x000fea0003800200 */
.L_x_29:
[----:B------:R-:W-:Y:S02]  /*1c70*/  UIADD3 UR5, UPT, UPT, UR4, 0x1, URZ ;  /* 0x0000000104057890 */ /* 0x000fe4000fffe0ff */
[----:B------:R-:W-:Y:S02]  /*1c80*/  UIADD3 UR14, UP1, UPT, UR26, 0x80, URZ ;  /* 0x000000801a0e7890 */ /* 0x000fe4000ff3e0ff */
[----:B------:R-:W-:Y:S02]  /*1c90*/  UISETP.NE.AND UP0, UPT, UR5, 0x3, UPT ;  /* 0x000000030500788c */ /* 0x000fe4000bf05270 */
[----:B------:R-:W-:Y:S02]  /*1ca0*/  ULOP3.LUT UR33, UR33, 0xfefffff8, URZ, 0xc0, !UPT ;  /* 0xfefffff821217892 */ /* 0x000fe4000f8ec0ff */
[----:B------:R-:W-:Y:S02]  /*1cb0*/  USEL UR8, URZ, 0x1, UP0 ;  /* 0x00000001ff087887 */ /* 0x000fe40008000000 */
[----:B------:R-:W-:-:S02]  /*1cc0*/  USEL UR7, UR5, URZ, UP0 ;  /* 0x000000ff05077287 */ /* 0x000fc40008000000 */
[----:B------:R-:W-:Y:S02]  /*1cd0*/  UIADD3.X UR15, UPT, UPT, URZ, UR27, URZ, UP1, !UPT ;  /* 0x0000001bff0f7290 */ /* 0x000fe40008ffe4ff */
[----:B------:R-:W-:Y:S01]  /*1ce0*/  ULEA UR5, UR7, UR6, 0x3 ;  /* 0x0000000607057291 */ /* 0x000fe2000f8e18ff */
[----:B------:R-:W-:Y:S01]  /*1cf0*/  LOP3.LUT R12, R12, UR8, RZ, 0x3c, !PT ;  /* 0x000000080c0c7c12 */ /* 0x000fe2000f8e3cff */
[----:B------:R-:W-:Y:S02]  /*1d00*/  USHF.L.U32 UR8, UR4, 0xd, URZ ;  /* 0x0000000d04087899 */ /* 0x000fe400080006ff */
[----:B------:R-:W-:Y:S01]  /*1d10*/  UIADD3 UR4, UP0, UPT, UR26, 0x180, URZ ;  /* 0x000001801a047890 */ /* 0x000fe2000ff1e0ff */
[----:B-1----:R-:W-:Y:S01]  /*1d20*/  SHF.L.U32 R0, R12, 0x1f, RZ ;  /* 0x0000001f0c007819 */ /* 0x002fe200000006ff */
[----:B------:R-:W-:Y:S02]  /*1d30*/  ULEA UR32, UR22, UR8, 0x1 ;  /* 0x0000000816207291 */ /* 0x000fe4000f8e08ff */
[----:B------:R-:W-:Y:S01]  /*1d40*/  UPRMT UR13, URZ, 0x5410, UR21 ;  /* 0x00005410ff0d7896 */ /* 0x000fe20008000015 */
[----:B------:R3:W4:Y:S01]  /*1d50*/  SYNCS.PHASECHK.TRANS64.TRYWAIT P0, [UR5+0x18], R0 ;  /* 0x00001800ff0075a7 */ /* 0x0007220008001105 */
[----:B------:R-:W-:-:S02]  /*1d60*/  UIADD3 UR32, UPT, UPT, UR6, 0x4300, UR32 ;  /* 0x0000430006207890 */ /* 0x000fc4000fffe020 */
[----:B------:R-:W-:Y:S02]  /*1d70*/  UIADD3 UR8, UPT, UPT, UR6, 0xa300, UR8 ;  /* 0x0000a30006087890 */ /* 0x000fe4000fffe008 */
[----:B------:R-:W-:Y:S01]  /*1d80*/  UIADD3.X UR5, UPT, UPT, URZ, UR27, URZ, UP0, !UPT ;  /* 0x0000001bff057290 */ /* 0x000fe200087fe4ff */
[----:B------:R-:W-:Y:S01]  /*1d90*/  UMOV UR18, 0x0 ;  /* 0x0000000000127882 */ /* 0x000fe20000000000 */
[----:B------:R-:W-:Y:S01]  /*1da0*/  UMOV UR19, 0x10000000 ;  /* 0x1000000000137882 */ /* 0x000fe20000000000 */
[----:B------:R-:W-:Y:S01]  /*1db0*/  UMOV UR10, UR34 ;  /* 0x00000022000a7c82 */ /* 0x000fe20008000000 */
[----:B------:R-:W-:Y:S01]  /*1dc0*/  UMOV UR12, UR36 ;  /* 0x00000024000c7c82 */ /* 0x000fe20008000000 */
[----:B------:R-:W-:Y:S01]  /*1dd0*/  UMOV UR9, UR33 ;  /* 0x0000002100097c82 */ /* 0x000fe20008000000 */
[----:B------:R1:W-:Y:S03]  /*1de0*/  UTMALDG.3D.MULTICAST.2CTA [UR32], [UR14], UR13, desc[UR18] ;  /* 0x000012200e0073b4 */ /* 0x0003e6000821180d */
[----:B------:R2:W-:Y:S01]  /*1df0*/  UTMALDG.3D.2CTA [UR8], [UR4], desc[UR18] ;  /* 0x00001208040075b4 */ /* 0x0005e20008211000 */
[----:B-1----:R-:W-:Y:S01]  /*1e00*/  UIADD3 UR34, UPT, UPT, UR34, 0x40, URZ ;  /* 0x0000004022227890 */ /* 0x002fe2000fffe0ff */
[----:B------:R-:W-:Y:S01]  /*1e10*/  UMOV UR13, UR25 ;  /* 0x00000019000d7c82 */ /* 0x000fe20008000000 */
[----:B--2---:R-:W-:Y:S01]  /*1e20*/  UMOV UR4, UR7 ;  /* 0x0000000700047c82 */ /* 0x004fe20008000000 */
[----:B------:R-:W-:Y:S09]  /*1e30*/  BRA.U UP2, `(.L_x_31) ;  /* 0xfffffffd02487547 */ /* 0x000ff2000b83ffff */
.L_x_25:
[----:B------:R-:W-:Y:S01]  /*1e40*/  ULEA UR4, UR7, UR6, 0x3 ;  /* 0x0000000607047291 */ /* 0x000fe2000f8e18ff */
[----:B-1-3--:R-:W-:Y:S01]  /*1e50*/  SHF.L.U32 R0, R12, 0x1f, RZ ;  /* 0x0000001f0c007819 */ /* 0x00afe200000006ff */
[----:B------:R-:W-:Y:S01]  /*1e60*/  @!P1 SYNCS.ARRIVE.TRANS64.A1T0 RZ, [UR6+0x78], RZ ;  /* 0x000078ffffff99a7 */ /* 0x000fe20008100006 */
[----:B------:R-:W-:-:S06]  /*1e70*/  UISETP.GT.AND UP0, UPT, UR40, UR39, UPT ;  /* 0x000000272800728c */ /* 0x000fcc000bf04270 */
[----:B--2-4-:R1:W2:Y:S03]  /*1e80*/  SYNCS.PHASECHK.TRANS64.TRYWAIT P0, [UR4+0x18], R0 ;  /* 0x00001800ff0075a7 */ /* 0x0142a60008001104 */
[----:B------:R-:W-:Y:S05]  /*1e90*/  BRA.U !UP0, `(.L_x_32) ;  /* 0x0000000108c47547 */ /* 0x000fea000b800000 */
[----:B------:R-:W-:Y:S01]  /*1ea0*/  UIADD3 UR24, UPT, UPT, UR43, UR13, URZ ;  /* 0x0000000d2b187290 */ /* 0x000fe2000fffe0ff */
[----:B------:R-:W-:-:S11]  /*1eb0*/  UMOV UR4, UR7 ;  /* 0x0000000700047c82 */ /* 0x000fd60008000000 */
.L_x_38:
[----:B------:R-:W-:Y:S01]  /*1ec0*/  ULEA UR17, UR4, UR6, 0x3 ;  /* 0x0000000604117291 */ /* 0x000fe2000f8e18ff */
[----:B--2---:R-:W-:Y:S01]  /*1ed0*/  @P3 MOV R2, 0x8000 ;  /* 0x0000800000023802 */ /* 0x004fe20000000f00 */
[----:B--2-4-:R-:W-:Y:S10]  /*1ee0*/  @P0 BRA `(.L_x_33) ;  /* 0x00000000000c0947 */ /* 0x014ff40003800000 */
[----:B------:R-:W-:-:S04]  /*1ef0*/  SHF.L.U32 R3, R12, 0x1f, RZ ;  /* 0x0000001f0c037819 */ /* 0x000fc800000006ff */
[----:B------:R-:W2:Y:S02]  /*1f00*/  SYNCS.PHASECHK.TRANS64.TRYWAIT P0, [UR17+0x18], R3 ;  /* 0x00001803ff0075a7 */ /* 0x000ea40008001111 */
[----:B--2---:R-:W-:Y:S05]  /*1f10*/  @!P0 BRA `(.L_x_34) ;  /* 0x0000006c00b08947 */ /* 0x004fea0003800000 */
.L_x_33:
[----:B------:R2:W-:Y:S01]  /*1f20*/  @P3 SYNCS.ARRIVE.TRANS64 RZ, [UR17], R2 ;  /* 0x00000002ffff39a7 */ /* 0x0005e20008000011 */
[----:B------:R-:W-:-:S04]  /*1f30*/  ULOP3.LUT UR5, UR23, 0x2, URZ, 0xfc, !UPT ;  /* 0x0000000217057892 */ /* 0x000fc8000f8efcff */
[----:B------:R-:W-:-:S09]  /*1f40*/  UISETP.NE.AND UP0, UPT, UR5, 0x2, UPT ;  /* 0x000000020500788c */ /* 0x000fd2000bf05270 */
[----:B------:R-:W-:Y:S05]  /*1f50*/  BRA.U UP0, `(.L_x_35) ;  /* 0x0000000100047547 */ /* 0x000fea000b800000 */
[----:B------:R-:W-:Y:S05]  /*1f60*/  BPT.TRAP 0x1 ;  /* 0x000000040000795c */ /* 0x000fea0000300000 */
.L_x_35:
[----:B------:R-:W-:Y:S04]  /*1f70*/  BSSY.RECONVERGENT B0, `(.L_x_36) ;  /* 0x0000003000007945 */ /* 0x000fe80003800200 */
[----:B------:R-:W-:Y:S05]  /*1f80*/  @!P2 BRA `(.L_x_37) ;  /* 0x000000000004a947 */ /* 0x000fea0003800000 */
[----:B------:R-:W-:Y:S05]  /*1f90*/  BPT.TRAP 0x1 ;  /* 0x000000040000795c */ /* 0x000fea0000300000 */
.L_x_37:
[----:B------:R-:W-:Y:S05]  /*1fa0*/  BSYNC.RECONVERGENT B0 ;  /* 0x0000000000007941 */ /* 0x000fea0003800200 */
.L_x_36:
[----:B------:R-:W-:Y:S02]  /*1fb0*/  UIADD3 UR5, UPT, UPT, UR4, 0x1, URZ ;  /* 0x0000000104057890 */ /* 0x000fe4000fffe0ff */
[----:B------:R-:W-:Y:S02]  /*1fc0*/  USHF.L.U32 UR18, UR13, 0x6, URZ ;  /* 0x000000060d127899 */ /* 0x000fe400080006ff */
[----:B------:R-:W-:Y:S02]  /*1fd0*/  UISETP.NE.AND UP0, UPT, UR5, 0x3, UPT ;  /* 0x000000030500788c */ /* 0x000fe4000bf05270 */
[----:B------:R-:W-:Y:S02]  /*1fe0*/  ULOP3.LUT UR17, UR17, 0xfefffff8, URZ, 0xc0, !UPT ;  /* 0xfefffff811117892 */ /* 0x000fe4000f8ec0ff */
[----:B------:R-:W-:Y:S02]  /*1ff0*/  USEL UR8, URZ, 0x1, UP0 ;  /* 0x00000001ff087887 */ /* 0x000fe40008000000 */
[----:B------:R-:W-:-:S02]  /*2000*/  USEL UR7, UR5, URZ, UP0 ;  /* 0x000000ff05077287 */ /* 0x000fc40008000000 */
[----:B------:R-:W-:Y:S02]  /*2010*/  UIADD3 UR14, UP0, UPT, UR26, 0x180, URZ ;  /* 0x000001801a0e7890 */ /* 0x000fe4000ff1e0ff */
        /* <DEDUP_REMOVED lines=9> */
[----:B------:R-:W-:Y:S02]  /*20b0*/  UIADD3.X UR5, UPT, UPT, URZ, UR27, URZ, UP1, !UPT ;  /* 0x0000001bff057290 */ /* 0x000fe40008ffe4ff */
[----:B------:R-:W-:Y:S02]  /*20c0*/  UIADD3 UR8, UPT, UPT, UR6, 0xa300, UR8 ;  /* 0x0000a30006087890 */ /* 0x000fe4000fffe008 */
[----:B------:R-:W-:Y:S01]  /*20d0*/  UIADD3.X UR15, UPT, UPT, URZ, UR27, URZ, UP0, !UPT ;  /* 0x0000001bff0f7290 */ /* 0x000fe200087fe4ff */
[----:B------:R-:W-:Y:S01]  /*20e0*/  UMOV UR28, 0x0 ;  /* 0x00000000001c7882 */ /* 0x000fe20000000000 */
[----:B------:R-:W-:Y:S01]  /*20f0*/  UMOV UR29, 0x10000000 ;  /* 0x10000000001d7882 */ /* 0x000fe20000000000 */
[----:B------:R-:W-:Y:S01]  /*2100*/  UMOV UR19, UR35 ;  /* 0x0000002300137c82 */ /* 0x000fe20008000000 */
[----:B------:R-:W-:Y:S01]  /*2110*/  UMOV UR20, UR36 ;  /* 0x0000002400147c82 */ /* 0x000fe20008000000 */
[----:B------:R-:W-:Y:S01]  /*2120*/  UMOV UR12, UR36 ;  /* 0x00000024000c7c82 */ /* 0x000fe20008000000 */
[----:B------:R1:W-:Y:S01]  /*2130*/  UTMALDG.3D.MULTICAST.2CTA [UR16], [UR4], UR10, desc[UR28] ;  /* 0x00001c10040073b4 */ /* 0x0003e2000821180a */
[----:B------:R-:W-:Y:S01]  /*2140*/  UMOV UR9, UR17 ;  /* 0x0000001100097c82 */ /* 0x000fe20008000000 */
[----:B------:R-:W-:-:S04]  /*2150*/  UIADD3 UR13, UPT, UPT, UR13, 0x1, URZ ;  /* 0x000000010d0d7890 */ /* 0x000fc8000fffe0ff */
[----:B------:R-:W-:Y:S01]  /*2160*/  UISETP.NE.AND UP0, UPT, UR13, UR24, UPT ;  /* 0x000000180d00728c */ /* 0x000fe2000bf05270 */
[----:B-1----:R-:W-:Y:S01]  /*2170*/  UMOV UR10, UR18 ;  /* 0x00000012000a7c82 */ /* 0x002fe20008000000 */
[----:B------:R-:W-:Y:S01]  /*2180*/  UMOV UR4, UR7 ;  /* 0x0000000700047c82 */ /* 0x000fe20008000000 */
[----:B------:R3:W-:Y:S06]  /*2190*/  UTMALDG.3D.2CTA [UR8], [UR14], desc[UR28] ;  /* 0x00001c080e0075b4 */ /* 0x0007ec0008211000 */
[----:B---3--:R-:W-:Y:S05]  /*21a0*/  BRA.U UP0, `(.L_x_38) ;  /* 0xfffffffd00447547 */ /* 0x008fea000b83ffff */
.L_x_32:
[C---:B------:R-:W-:Y:S01]  /*21b0*/  LEA R3, R11.reuse, UR6, 0x3 ;  /* 0x000000060b037c11 */ /* 0x040fe2000f8e18ff */
[----:B------:R-:W-:Y:S01]  /*21c0*/  NOP ;  /* 0x0000000000007918 */ /* 0x000fe20000000000 */
[----:B-1----:R-:W-:Y:S02]  /*21d0*/  SHF.L.U32 R0, R10, 0x1f, RZ ;  /* 0x0000001f0a007819 */ /* 0x002fe400000006ff */
[----:B------:R-:W-:Y:S02]  /*21e0*/  LEA R4, R11, UR6, 0x4 ;  /* 0x000000060b047c11 */ /* 0x000fe4000f8e20ff */
[----:B--2-4-:R-:W1:Y:S02]  /*21f0*/  SYNCS.PHASECHK.TRANS64.TRYWAIT P0, [R3+URZ+0x80], R0 ;  /* 0x00008000030075a7 */ /* 0x014e6400080011ff */
[----:B-1----:R-:W-:Y:S05]  /*2200*/  @!P0 BRA `(.L_x_39) ;  /* 0x0000006c000c8947 */ /* 0x002fea0003800000 */
.L_x_151:
[----:B------:R-:W2:Y:S01]  /*2210*/  LDS.128 R4, [R4+0x110] ;  /* 0x0001100004047984 */ /* 0x000ea20000000c00 */
[----:B------:R-:W-:Y:S01]  /*2220*/  UISETP.GE.AND UP0, UPT, UR45, 0x1, UPT ;  /* 0x000000012d00788c */ /* 0x000fe2000bf06270 */
[----:B------:R-:W-:Y:S01]  /*2230*/  @!PT LDS RZ, [RZ] ;  /* 0x00000000fffff984 */ /* 0x000fe20000000800 */
[----:B------:R-:W-:Y:S01]  /*2240*/  @!PT LDS RZ, [RZ] ;  /* 0x00000000fffff984 */ /* 0x000fe20000000800 */
[----:B------:R-:W-:Y:S01]  /*2250*/  @!PT LDS RZ, [RZ] ;  /* 0x00000000fffff984 */ /* 0x000fe20000000800 */
[----:B------:R-:W-:Y:S01]  /*2260*/  @!PT LDS RZ, [RZ] ;  /* 0x00000000fffff984 */ /* 0x000fe20000000800 */
[----:B------:R3:W-:Y:S06]  /*2270*/  MEMBAR.ALL.CTA ;  /* 0x0000000000007992 */ /* 0x0007ec0000008000 */
[----:B---3--:R-:W3:Y:S01]  /*2280*/  FENCE.VIEW.ASYNC.S ;  /* 0x00000000000073c6 */ /* 0x008ee20000000000 */
[----:B--2---:R-:W-:-:S13]  /*2290*/  LOP3.LUT P0, RZ, R6, 0x1, RZ, 0xc0, !PT ;  /* 0x0000000106ff7812 */ /* 0x004fda000780c0ff */
[----:B---3--:R-:W-:Y:S01]  /*22a0*/  VOTEU.ANY UP1, P0 ;  /* 0x0000000000ff7886 */ /* 0x008fe20000020100 */
[----:B------:R-:W-:-:S13]  /*22b0*/  PLOP3.LUT P0, PT, PT, PT, UP1, 0x80, 0x8 ;  /* 0x000000000008781c */ /* 0x000fda0003f0f018 */
[----:B-1----:R-:W-:Y:S02]  /*22c0*/  @P0 LOP3.LUT R0, R5, 0xffff, RZ, 0xc0, !PT ;  /* 0x0000ffff05000812 */ /* 0x002fe400078ec0ff */
[----:B------:R-:W-:Y:S02]  /*22d0*/  @P0 MOV R2, R4 ;  /* 0x0000000400020202 */ /* 0x000fe40000000f00 */
[----:B------:R-:W-:Y:S01]  /*22e0*/  @P0 R2UR UR5, R0 ;  /* 0x00000000000502ca */ /* 0x000fe200000e0000 */
[----:B------:R-:W-:Y:S01]  /*22f0*/  VIADD R0, R3, 0x90 ;  /* 0x0000009003007836 */ /* 0x000fe20000000000 */
[----:B------:R-:W-:Y:S02]  /*2300*/  @P0 SHF.R.U32.HI R4, RZ, 0x10, R5 ;  /* 0x00000010ff040819 */ /* 0x000fe40000011605 */
[----:B------:R-:W-:Y:S02]  /*2310*/  @P0 R2UR UR8, R2 ;  /* 0x00000000020802ca */ /* 0x000fe400000e0000 */
[----:B------:R-:W-:-:S02]  /*2320*/  PRMT R0, RZ, 0x654, R0 ;  /* 0x00000654ff007816 */ /* 0x000fc40000000000 */
[----:B------:R-:W-:Y:S02]  /*2330*/  @P0 R2UR UR4, R4 ;  /* 0x00000000040402ca */ /* 0x000fe400000e0000 */
[----:B------:R1:W-:Y:S03]  /*2340*/  SYNCS.ARRIVE.TRANS64.RED.A1T0 RZ, [R0+URZ], RZ ;  /* 0x000000ff00ff79a7 */ /* 0x0003e600081004ff */
[----:B------:R-:W-:-:S04]  /*2350*/  @UP1 UMOV UR30, UR5 ;  /* 0x00000005001e1c82 */ /* 0x000fc80008000000 */
[----:B------:R-:W-:-:S04]  /*2360*/  @UP1 UMOV UR31, UR8 ;  /* 0x00000008001f1c82 */ /* 0x000fc80008000000 */
[----:B------:R-:W-:Y:S01]  /*2370*/  @UP1 UMOV UR36, UR4 ;  /* 0x0000000400241c82 */ /* 0x000fe20008000000 */
[----:B------:R-:W-:Y:S05]  /*2380*/  BRA.U !UP0, `(.L_x_40) ;  /* 0x0000000108d47547 */ /* 0x000fea000b800000 */
[----:B------:R-:W2:Y:S01]  /*2390*/  LDCU.128 UR12, c[0x0][0xb10] ;  /* 0x00016200ff0c77ac */ /* 0x000ea20008000c00 */
[----:B------:R-:W3:Y:S01]  /*23a0*/  LDCU UR24, c[0x0][0xb20] ;  /* 0x00016400ff1877ac */ /* 0x000ee20008000800 */
[----:B------:R-:W4:Y:S01]  /*23b0*/  LDCU UR20, c[0x0][0xb0c] ;  /* 0x00016180ff1477ac */ /* 0x000f220008000800 */
[----:B------:R-:W1:Y:S01]  /*23c0*/  LDCU.64 UR10, c[0x0][0xb28] ;  /* 0x00016500ff0a77ac */ /* 0x000e620008000a00 */
[----:B------:R-:W-:Y:S02]  /*23d0*/  UISETP.NE.AND UP3, UPT, UR45, 0x1, UPT ;  /* 0x000000012d00788c */ /* 0x000fe4000bf65270 */
[----:B--2---:R-:W-:Y:S02]  /*23e0*/  UIMAD.WIDE.U32 UR8, UR37, UR15, URZ ;  /* 0x0000000f250872a5 */ /* 0x004fe4000f8e00ff */
[----:B------:R-:W-:Y:S02]  /*23f0*/  UIMAD.WIDE.U32 UR4, UR38, UR12, URZ ;  /* 0x0000000c260472a5 */ /* 0x000fe4000f8e00ff */
[----:B------:R-:W-:-:S02]  /*2400*/  UISETP.NE.AND UP0, UPT, UR14, 0x1, UPT ;  /* 0x000000010e00788c */ /* 0x000fc4000bf05270 */
[----:B------:R-:W-:Y:S01]  /*2410*/  UIMAD.WIDE.U32 UR28, UR30, UR15, URZ ;  /* 0x0000000f1e1c72a5 */ /* 0x000fe2000f8e00ff */
[----:B------:R-:W-:Y:S02]  /*2420*/  UMOV UR8, UR9 ;  /* 0x0000000900087c82 */ /* 0x000fe40008000000 */
[----:B------:R-:W-:Y:S01]  /*2430*/  UMOV UR4, UR5 ;  /* 0x0000000500047c82 */ /* 0x000fe20008000000 */
[----:B---3--:R-:W-:Y:S02]  /*2440*/  USHF.R.U32.HI UR8, URZ, UR24, UR8 ;  /* 0x00000018ff087299 */ /* 0x008fe40008011608 */
[----:B----4-:R-:W-:Y:S02]  /*2450*/  UISETP.NE.AND UP2, UPT, UR20, 0x1, UPT ;  /* 0x000000011400788c */ /* 0x010fe4000bf45270 */
[----:B------:R-:W-:Y:S02]  /*2460*/  USHF.R.U32.HI UR4, URZ, UR13, UR4 ;  /* 0x0000000dff047299 */ /* 0x000fe40008011604 */
[----:B------:R-:W-:-:S02]  /*2470*/  USEL UR5, UR37, UR8, !UP0 ;  /* 0x0000000825057287 */ /* 0x000fc4000c000000 */
[----:B------:R-:W-:Y:S02]  /*2480*/  USEL UR8, UR38, UR4, !UP2 ;  /* 0x0000000426087287 */ /* 0x000fe4000d000000 */
[----:B-1----:R-:W-:Y:S01]  /*2490*/  UIMAD.WIDE.U32 UR16, UR5, UR10, URZ ;  /* 0x0000000a051072a5 */ /* 0x002fe2000f8e00ff */
[----:B------:R-:W-:Y:S01]  /*24a0*/  UMOV UR4, UR29 ;  /* 0x0000001d00047c82 */ /* 0x000fe20008000000 */
[----:B------:R-:W-:Y:S02]  /*24b0*/  UIMAD.WIDE.U32 UR18, UR31, UR12, URZ ;  /* 0x0000000c1f1272a5 */ /* 0x000fe4000f8e00ff */
[----:B------:R-:W-:-:S03]  /*24c0*/  UIMAD.WIDE.U32 UR28, UR8, UR10, URZ ;  /* 0x0000000a081c72a5 */ /* 0x000fc6000f8e00ff */
[----:B------:R-:W-:Y:S01]  /*24d0*/  UMOV UR16, UR17 ;  /* 0x0000001100107c82 */ /* 0x000fe20008000000 */
[----:B------:R-:W-:Y:S02]  /*24e0*/  USHF.R.U32.HI UR4, URZ, UR24, UR4 ;  /* 0x00000018ff047299 */ /* 0x000fe40008011604 */
[----:B------:R-:W-:Y:S01]  /*24f0*/  @UP3 USHF.R.U32.HI UR5, URZ, UR11, UR16 ;  /* 0x0000000bff053299 */ /* 0x000fe20008011610 */
[----:B------:R-:W-:Y:S01]  /*2500*/  UMOV UR18, UR19 ;  /* 0x0000001300127c82 */ /* 0x000fe20008000000 */
[----:B------:R-:W-:Y:S01]  /*2510*/  UMOV UR28, UR29 ;  /* 0x0000001d001c7c82 */ /* 0x000fe20008000000 */
[----:B------:R-:W-:Y:S02]  /*2520*/  USHF.R.U32.HI UR13, URZ, UR13, UR18 ;  /* 0x0000000dff0d7299 */ /* 0x000fe40008011612 */
[----:B------:R-:W-:Y:S02]  /*2530*/  USEL UR4, UR30, UR4, !UP0 ;  /* 0x000000041e047287 */ /* 0x000fe4000c000000 */
[----:B------:R-:W-:-:S02]  /*2540*/  @UP3 USHF.R.U32.HI UR8, URZ, UR11, UR28 ;  /* 0x0000000bff083299 */ /* 0x000fc4000801161c */
[----:B------:R-:W-:Y:S02]  /*2550*/  UIMAD UR9, UR45, UR5, URZ ;  /* 0x000000052d0972a4 */ /* 0x000fe4000f8e02ff */
[----:B------:R-:W-:Y:S02]  /*2560*/  USEL UR5, UR31, UR13, !UP2 ;  /* 0x0000000d1f057287 */ /* 0x000fe4000d000000 */
[----:B------:R-:W-:Y:S02]  /*2570*/  UIMAD UR12, UR45, UR8, URZ ;  /* 0x000000082d0c72a4 */ /* 0x000fe4000f8e02ff */
[----:B------:R-:W-:Y:S02]  /*2580*/  UISETP.GE.AND UP0, UPT, UR4, UR9, UPT ;  /* 0x000000090400728c */ /* 0x000fe4000bf06270 */
[----:B------:R-:W-:Y:S02]  /*2590*/  UIMAD.WIDE.U32 UR16, UR4, UR10, URZ ;  /* 0x0000000a041072a5 */ /* 0x000fe4000f8e00ff */
[----:B------:R-:W-:-:S02]  /*25a0*/  UISETP.GE.OR UP0, UPT, UR5, UR12, UP0 ;  /* 0x0000000c0500728c */ /* 0x000fc40008706670 */
        /* <DEDUP_REMOVED lines=19> */
.L_x_40:
[----:B------:R-:W2:Y:S02]  /*26e0*/  LDCU UR4, c[0x0][0xb30] ;  /* 0x00016600ff0477ac */ /* 0x000ea40008000800 */
[----:B--2---:R-:W-:-:S09]  /*26f0*/  UISETP.NE.AND UP0, UPT, UR4, 0x1, UPT ;  /* 0x000000010400788c */ /* 0x004fd2000bf05270 */
[----:B------:R-:W-:Y:S05]  /*2700*/  BRA.U UP0, `(.L_x_41) ;  /* 0x0000000100447547 */ /* 0x000fea000b800000 */
[----:B------:R-:W2:Y:S01]  /*2710*/  LDCU.128 UR12, c[0x0][0xb10] ;  /* 0x00016200ff0c77ac */ /* 0x000ea20008000c00 */
[----:B------:R-:W3:Y:S01]  /*2720*/  LDCU UR10, c[0x0][0xb0c] ;  /* 0x00016180ff0a77ac */ /* 0x000ee20008000800 */
[----:B------:R-:W4:Y:S01]  /*2730*/  LDCU UR11, c[0x0][0xb20] ;  /* 0x00016400ff0b77ac */ /* 0x000f220008000800 */
[----:B--2---:R-:W-:Y:S02]  /*2740*/  UIMAD.WIDE.U32 UR8, UR31, UR12, URZ ;  /* 0x0000000c1f0872a5 */ /* 0x004fe4000f8e00ff */
[----:B------:R-:W-:Y:S02]  /*2750*/  UIMAD.WIDE.U32 UR4, UR30, UR15, URZ ;  /* 0x0000000f1e0472a5 */ /* 0x000fe4000f8e00ff */
[----:B---3--:R-:W-:Y:S02]  /*2760*/  UISETP.NE.AND UP2, UPT, UR10, 0x1, UPT ;  /* 0x000000010a00788c */ /* 0x008fe4000bf45270 */
[----:B------:R-:W-:Y:S01]  /*2770*/  UISETP.NE.AND UP0, UPT, UR14, 0x1, UPT ;  /* 0x000000010e00788c */ /* 0x000fe2000bf05270 */
[----:B------:R-:W-:-:S02]  /*2780*/  UMOV UR8, UR9 ;  /* 0x0000000900087c82 */ /* 0x000fc40008000000 */
[----:B------:R-:W-:Y:S01]  /*2790*/  UMOV UR4, UR5 ;  /* 0x0000000500047c82 */ /* 0x000fe20008000000 */
[----:B------:R-:W-:Y:S02]  /*27a0*/  USHF.R.U32.HI UR13, URZ, UR13, UR8 ;  /* 0x0000000dff0d7299 */ /* 0x000fe40008011608 */
[----:B----4-:R-:W-:Y:S02]  /*27b0*/  USHF.R.U32.HI UR4, URZ, UR11, UR4 ;  /* 0x0000000bff047299 */ /* 0x010fe40008011604 */
[----:B------:R-:W-:Y:S02]  /*27c0*/  USEL UR5, UR31, UR13, !UP2 ;  /* 0x0000000d1f057287 */ /* 0x000fe4000d000000 */
[----:B------:R-:W-:-:S04]  /*27d0*/  USEL UR4, UR30, UR4, !UP0 ;  /* 0x000000041e047287 */ /* 0x000fc8000c000000 */
[----:B------:R-:W-:Y:S02]  /*27e0*/  UIADD3 UR8, UPT, UPT, UR5, -UR4, URZ ;  /* 0x8000000405087290 */ /* 0x000fe4000fffe0ff */
[----:B------:R-:W-:Y:S02]  /*27f0*/  UIADD3 UR4, UPT, UPT, -UR5, UR4, URZ ;  /* 0x0000000405047290 */ /* 0x000fe4000fffe1ff */
[----:B------:R-:W-:Y:S02]  /*2800*/  UIMAD UR30, UR8, UR14, UR30 ;  /* 0x0000000e081e72a4 */ /* 0x000fe4000f8e021e */
[----:B------:R-:W-:-:S12]  /*2810*/  UIMAD UR31, UR4, UR10, UR31 ;  /* 0x0000000a041f72a4 */ /* 0x000fd8000f8e021f */
.L_x_41:
[----:B------:R-:W-:Y:S01]  /*2820*/  VIADD R11, R11, 0x1 ;  /* 0x000000010b0b7836 */ /* 0x000fe20000000000 */
[----:B------:R-:W-:Y:S01]  /*2830*/  R2UR UR4, R50 ;  /* 0x00000000320472ca */ /* 0x000fe200000e0000 */
[----:B------:R-:W-:Y:S01]  /*2840*/  UIADD3 UR24, UPT, UPT, UR30, UR63, URZ ;  /* 0x0000003f1e187290 */ /* 0x000fe2000fffe0ff */
[----:B------:R-:W-:Y:S02]  /*2850*/  PLOP3.LUT P1, PT, PT, PT, PT, 0x80, 0x8 ;  /* 0x000000000008781c */ /* 0x000fe40003f2f070 */
[----:B------:R-:W-:-:S04]  /*2860*/  ISETP.NE.AND P0, PT, R11, 0x2, PT ;  /* 0x000000020b00780c */ /* 0x000fc80003f05270 */
[----:B-1----:R-:W-:Y:S02]  /*2870*/  SEL R0, RZ, 0x1, P0 ;  /* 0x00000001ff007807 */ /* 0x002fe40000000000 */
[----:B------:R-:W-:Y:S02]  /*2880*/  SEL R11, R11, RZ, P0 ;  /* 0x000000ff0b0b7207 */ /* 0x000fe40000000000 */
[----:B------:R-:W-:Y:S01]  /*2890*/  LOP3.LUT R10, R10, R0, RZ, 0x3c, !PT ;  /* 0x000000000a0a7212 */ /* 0x000fe200078e3cff */
[----:B------:R-:W-:Y:S01]  /*28a0*/  UIADD3 UR20, UPT, UPT, UR31, UR4, URZ ;  /* 0x000000041f147290 */ /* 0x000fe2000fffe0ff */
[----:B------:R-:W-:Y:S11]  /*28b0*/  BRA.U UP1, `(.L_x_42) ;  /* 0xfffffff101287547 */ /* 0x000ff6000b83ffff */
[----:B------:R-:W-:Y:S01]  /*28c0*/  UIADD3 UR6, UPT, UPT, UR6, 0x18, URZ ;  /* 0x0000001806067890 */ /* 0x000fe2000fffe0ff */
[----:B------:R-:W-:-:S03]  /*28d0*/  SHF.L.U32 R2, R12, 0x1f, RZ ;  /* 0x0000001f0c027819 */ /* 0x000fc600000006ff */
[----:B------:R-:W-:-:S09]  /*28e0*/  ULEA UR4, UR7, UR6, 0x3 ;  /* 0x0000000607047291 */ /* 0x000fd2000f8e18ff */
[----:B------:R-:W1:Y:S02]  /*28f0*/  SYNCS.PHASECHK.TRANS64.TRYWAIT P0, [UR4], R2 ;  /* 0x00000002ff0075a7 */ /* 0x000e640008001104 */
[----:B-1----:R-:W-:Y:S05]  /*2900*/  @!P0 BRA `(.L_x_43) ;  /* 0x0000006400608947 */ /* 0x002fea0003800000 */
.L_x_153:
[----:B------:R-:W-:-:S04]  /*2910*/  UIADD3 UR4, UPT, UPT, UR7, 0x1, URZ ;  /* 0x0000000107047890 */ /* 0x000fc8000fffe0ff */
[----:B------:R-:W-:-:S04]  /*2920*/  UISETP.NE.AND UP0, UPT, UR4, 0x3, UPT ;  /* 0x000000030400788c */ /* 0x000fc8000bf05270 */
[----:B------:R-:W-:Y:S02]  /*2930*/  USEL UR7, URZ, 0x1, UP0 ;  /* 0x00000001ff077887 */ /* 0x000fe40008000000 */
[----:B------:R-:W-:-:S04]  /*2940*/  USEL UR4, UR4, URZ, UP0 ;  /* 0x000000ff04047287 */ /* 0x000fc80008000000 */
[----:B------:R-:W-:Y:S01]  /*2950*/  ULEA UR5, UR4, UR6, 0x3 ;  /* 0x0000000604057291 */ /* 0x000fe2000f8e18ff */
[----:B------:R-:W-:-:S04]  /*2960*/  LOP3.LUT R12, R12, UR7, RZ, 0x3c, !PT ;  /* 0x000000070c0c7c12 */ /* 0x000fc8000f8e3cff */
[----:B-1----:R-:W-:-:S04]  /*2970*/  SHF.L.U32 R2, R12, 0x1f, RZ ;  /* 0x0000001f0c027819 */ /* 0x002fc800000006ff */
[----:B------:R-:W1:Y:S02]  /*2980*/  SYNCS.PHASECHK.TRANS64.TRYWAIT P0, [UR5], R2 ;  /* 0x00000002ff0075a7 */ /* 0x000e640008001105 */
[----:B-1----:R-:W-:Y:S05]  /*2990*/  @!P0 BRA `(.L_x_44) ;  /* 0x0000006400548947 */ /* 0x002fea0003800000 */
.L_x_155:
[----:B------:R-:W-:-:S04]  /*29a0*/  UIADD3 UR4, UPT, UPT, UR4, 0x1, URZ ;  /* 0x0000000104047890 */ /* 0x000fc8000fffe0ff */
[----:B------:R-:W-:-:S04]  /*29b0*/  UISETP.NE.AND UP0, UPT, UR4, 0x3, UPT ;  /* 0x000000030400788c */ /* 0x000fc8000bf05270 */
[----:B------:R-:W-:Y:S02]  /*29c0*/  USEL UR5, URZ, 0x1, UP0 ;  /* 0x00000001ff057887 */ /* 0x000fe40008000000 */
[----:B------:R-:W-:-:S04]  /*29d0*/  USEL UR4, UR4, URZ, UP0 ;  /* 0x000000ff04047287 */ /* 0x000fc80008000000 */
[----:B------:R-:W-:Y:S01]  /*29e0*/  ULEA UR4, UR4, UR6, 0x3 ;  /* 0x0000000604047291 */ /* 0x000fe2000f8e18ff */
[----:B-1----:R-:W-:-:S04]  /*29f0*/  LOP3.LUT R2, R12, UR5, RZ, 0x3c, !PT ;  /* 0x000000050c027c12 */ /* 0x002fc8000f8e3cff */
[----:B------:R-:W-:Y:S01]  /*2a00*/  SHF.L.U32 R2, R2, 0x1f, RZ ;  /* 0x0000001f02027819 */ /* 0x000fe200000006ff */
[----:B------:R-:W-:-:S07]  /*2a10*/  IMAD.U32 R0, RZ, RZ, UR4 ;  /* 0x00000004ff007e24 */ /* 0x000fce000f8e00ff */
.L_x_45:
[----:B-1----:R1:W2:Y:S02]  /*2a20*/  SYNCS.PHASECHK.TRANS64.TRYWAIT P0, [R0+URZ], R2 ;  /* 0x00000002000075a7 */ /* 0x0022a400080011ff */
[----:B--2---:R-:W-:Y:S05]  /*2a30*/  @!P0 NANOSLEEP.SYNCS 0x989680 ;  /* 0x009896800000895d */ /* 0x004fea0003900000 */
[----:B------:R-:W2:Y:S02]  /*2a40*/  @!P0 SYNCS.PHASECHK.TRANS64 P0, [R0+URZ], R2 ;  /* 0x00000002000085a7 */ /* 0x000ea400080010ff */
[----:B--2---:R-:W-:Y:S05]  /*2a50*/  @P0 EXIT ;  /* 0x000000000000094d */ /* 0x004fea0003800000 */
[----:B------:R-:W-:Y:S05]  /*2a60*/  BRA `(.L_x_45) ;  /* 0xfffffffc00ec7947 */ /* 0x000fea000383ffff */
.L_x_22:
[----:B------:R-:W-:-:S04]  /*2a70*/  UISETP.NE.AND UP0, UPT, UR47, URZ, UPT ;  /* 0x000000ff2f00728c */ /* 0x000fc8000bf05270 */
[----:B------:R-:W-:-:S09]  /*2a80*/  UISETP.NE.OR UP0, UPT, UR25, 0x1, UP0 ;  /* 0x000000011900788c */ /* 0x000fd20008705670 */
[----:B------:R-:W-:Y:S05]  /*2a90*/  BRA.U UP0, `(.L_x_46) ;  /* 0x0000000500487547 */ /* 0x000fea000b800000 */
[----:B------:R-:W-:Y:S01]  /*2aa0*/  ISETP.GE.U32.AND P2, PT, R0, 0x4, PT ;  /* 0x000000040000780c */ /* 0x000fe20003f46070 */
[----:B------:R-:W-:Y:S01]  /*2ab0*/  IMAD.MOV.U32 R12, RZ, RZ, 0x1 ;  /* 0x00000001ff0c7424 */ /* 0x000fe200078e00ff */
[----:B------:R-:W-:Y:S02]  /*2ac0*/  CS2R R10, SRZ ;  /* 0x00000000000a7805 */ /* 0x000fe4000001ff00 */
[----:B------:R-:W-:Y:S01]  /*2ad0*/  CS2R R8, SRZ ;  /* 0x0000000000087805 */ /* 0x000fe2000001ff00 */
[----:B------:R-:W-:Y:S01]  /*2ae0*/  UMOV UR6, 0x400 ;  /* 0x0000040000067882 */ /* 0x000fe20000000000 */
[----:B------:R-:W-:Y:S01]  /*2af0*/  UMOV UR5, URZ ;  /* 0x000000ff00057c82 */ /* 0x000fe20008000000 */
[----:B------:R-:W-:-:S12]  /*2b00*/  ULEA UR6, UR47, UR6, 0x18 ;  /* 0x000000062f067291 */ /* 0x000fd8000f8ec0ff */
.L_x_50:
[----:B------:R-:W-:Y:S02]  /*2b10*/  LEA R2, R8, UR6, 0x3 ;  /* 0x0000000608027c11 */ /* 0x000fe4000f8e18ff */
[----:B------:R-:W-:-:S03]  /*2b20*/  SHF.L.U32 R4, R9, 0x1f, RZ ;  /* 0x0000001f09047819 */ /* 0x000fc600000006ff */
[----:B------:R-:W-:Y:S01]  /*2b30*/  VIADD R5, R2, 0xf0 ;  /* 0x000000f002057836 */ /* 0x000fe20000000000 */
[----:B------:R-:W1:Y:S02]  /*2b40*/  SYNCS.PHASECHK.TRANS64.TRYWAIT P0, [R2+URZ+0xe0], R4 ;  /* 0x0000e004020075a7 */ /* 0x000e6400080011ff */
[----:B-1----:R-:W-:Y:S05]  /*2b50*/  @!P0 BRA `(.L_x_47) ;  /* 0x0000006000fc8947 */ /* 0x002fea0003800000 */
.L_x_156:
[----:B------:R-:W-:Y:S01]  /*2b60*/  ULEA UR4, UR5, UR6, 0x3 ;  /* 0x0000000605047291 */ /* 0x000fe2000f8e18ff */
[----:B-1----:R-:W-:Y:S01]  /*2b70*/  PRMT R2, RZ, 0x654, R5 ;  /* 0x00000654ff027816 */ /* 0x002fe20000000005 */
[----:B------:R-:W-:Y:S01]  /*2b80*/  @!P2 IMAD.MOV.U32 R4, RZ, RZ, 0x10 ;  /* 0x00000010ff04a424 */ /* 0x000fe200078e00ff */
[----:B------:R-:W-:Y:S01]  /*2b90*/  SHF.L.U32 R5, R12, 0x1f, RZ ;  /* 0x0000001f0c057819 */ /* 0x000fe200000006ff */
[----:B------:R-:W-:Y:S01]  /*2ba0*/  UIADD3 UR7, UPT, UPT, UR4, 0x80, URZ ;  /* 0x0000008004077890 */ /* 0x000fe2000fffe0ff */
[----:B------:R1:W-:Y:S05]  /*2bb0*/  SYNCS.ARRIVE.TRANS64.RED.A1T0 RZ, [R2+URZ], RZ ;  /* 0x000000ff02ff79a7 */ /* 0x0003ea00081004ff */
[----:B------:R-:W-:Y:S01]  /*2bc0*/  IMAD.U32 R6, RZ, RZ, UR7 ;  /* 0x00000007ff067e24 */ /* 0x000fe2000f8e00ff */
[----:B------:R-:W2:Y:S04]  /*2bd0*/  SYNCS.PHASECHK.TRANS64.TRYWAIT P0, [UR4+0x90], R5 ;  /* 0x00009005ff0075a7 */ /* 0x000ea80008001104 */
[----:B------:R-:W-:Y:S01]  /*2be0*/  PRMT R6, R0, 0x654, R6 ;  /* 0x0000065400067816 */ /* 0x000fe20000000006 */
[----:B-12---:R-:W-:Y:S06]  /*2bf0*/  @!P0 BRA `(.L_x_48) ;  /* 0x0000006000e88947 */ /* 0x006fec0003800000 */
.L_x_158:
[----:B------:R-:W-:Y:S01]  /*2c00*/  ULEA UR8, UR5, UR6, 0x4 ;  /* 0x0000000605087291 */ /* 0x000fe2000f8e20ff */
[----:B------:R-:W-:Y:S01]  /*2c10*/  SEL R3, R6, R3, !P2 ;  /* 0x0000000306037207 */ /* 0x000fe20005000000 */
[----:B------:R-:W-:Y:S01]  /*2c20*/  UIADD3 UR9, UPT, UPT, UR4, 0x80, URZ ;  /* 0x0000008004097890 */ /* 0x000fe2000fffe0ff */
[----:B-1----:R-:W-:Y:S01]  /*2c30*/  LEA R2, R11, UR6, 0x3 ;  /* 0x000000060b027c11 */ /* 0x002fe2000f8e18ff */
[----:B------:R-:W-:Y:S01]  /*2c40*/  UIADD3 UR8, UPT, UPT, UR8, 0x110, URZ ;  /* 0x0000011008087890 */ /* 0x000fe2000fffe0ff */
[----:B------:R1:W-:Y:S01]  /*2c50*/  @!P2 SYNCS.ARRIVE.TRANS64.RED RZ, [R3+URZ], R4 ;  /* 0x0000000403ffa9a7 */ /* 0x0003e200080004ff */
[----:B------:R-:W-:Y:S01]  /*2c60*/  UIADD3 UR4, UPT, UPT, UR5, 0x1, URZ ;  /* 0x0000000105047890 */ /* 0x000fe2000fffe0ff */
[----:B------:R-:W-:-:S03]  /*2c70*/  VIADD R8, R8, 0x1 ;  /* 0x0000000108087836 */ /* 0x000fc60000000000 */
[----:B------:R-:W-:Y:S02]  /*2c80*/  UISETP.NE.AND UP0, UPT, UR4, 0x2, UPT ;  /* 0x000000020400788c */ /* 0x000fe4000bf05270 */
[----:B------:R-:W-:Y:S01]  /*2c90*/  ISETP.NE.AND P0, PT, R8, 0x2, PT ;  /* 0x000000020800780c */ /* 0x000fe20003f05270 */
[----:B------:R-:W-:Y:S06]  /*2ca0*/  UGETNEXTWORKID.BROADCAST [UR8], [UR9] ;  /* 0x00000000080073ca */ /* 0x000fec0008000100 */
[----:B------:R-:W-:Y:S02]  /*2cb0*/  USEL UR7, URZ, 0x1, UP0 ;  /* 0x00000001ff077887 */ /* 0x000fe40008000000 */
[----:B------:R-:W-:-:S04]  /*2cc0*/  USEL UR5, UR4, URZ, UP0 ;  /* 0x000000ff04057287 */ /* 0x000fc80008000000 */
[----:B------:R-:W-:Y:S02]  /*2cd0*/  LOP3.LUT R12, R12, UR7, RZ, 0x3c, !PT ;  /* 0x000000070c0c7c12 */ /* 0x000fe4000f8e3cff */
[----:B-1----:R-:W-:-:S04]  /*2ce0*/  SHF.L.U32 R4, R10, 0x1f, RZ ;  /* 0x0000001f0a047819 */ /* 0x002fc800000006ff */
[----:B------:R-:W1:Y:S02]  /*2cf0*/  SYNCS.PHASECHK.TRANS64.TRYWAIT P1, [R2+URZ+0x80], R4 ;  /* 0x00008004020075a7 */ /* 0x000e6400080211ff */
[----:B-1----:R-:W-:Y:S05]  /*2d00*/  @!P1 BRA `(.L_x_49) ;  /* 0x0000006000bc9947 */ /* 0x002fea0003800000 */
.L_x_159:
[C---:B-1----:R-:W-:Y:S01]  /*2d10*/  LEA R4, R11.reuse, UR6, 0x4 ;  /* 0x000000060b047c11 */ /* 0x042fe2000f8e20ff */
[----:B------:R-:W-:Y:S01]  /*2d20*/  VIADD R2, R2, 0x90 ;  /* 0x0000009002027836 */ /* 0x000fe20000000000 */
[----:B------:R-:W-:Y:S01]  /*2d30*/  SEL R8, R8, RZ, P0 ;  /* 0x000000ff08087207 */ /* 0x000fe20000000000 */
[----:B------:R-:W-:-:S03]  /*2d40*/  VIADD R11, R11, 0x1 ;  /* 0x000000010b0b7836 */ /* 0x000fc60000000000 */
[----:B------:R-:W1:Y:S01]  /*2d50*/  LDS.128 R4, [R4+0x110] ;  /* 0x0001100004047984 */ /* 0x000e620000000c00 */
[----:B------:R-:W-:Y:S02]  /*2d60*/  PRMT R2, RZ, 0x654, R2 ;  /* 0x00000654ff027816 */ /* 0x000fe40000000002 */
[C---:B------:R-:W-:Y:S01]  /*2d70*/  ISETP.NE.AND P1, PT, R11.reuse, 0x2, PT ;  /* 0x000000020b00780c */ /* 0x040fe20003f25270 */
[----:B------:R-:W-:Y:S01]  /*2d80*/  @!PT LDS RZ, [RZ] ;  /* 0x00000000fffff984 */ /* 0x000fe20000000800 */
[----:B------:R-:W-:Y:S01]  /*2d90*/  @!PT LDS RZ, [RZ] ;  /* 0x00000000fffff984 */ /* 0x000fe20000000800 */
[----:B------:R-:W-:Y:S01]  /*2da0*/  @!PT LDS RZ, [RZ] ;  /* 0x00000000fffff984 */ /* 0x000fe20000000800 */
[----:B------:R-:W-:Y:S01]  /*2db0*/  @!PT LDS RZ, [RZ] ;  /* 0x00000000fffff984 */ /* 0x000fe20000000800 */
[----:B------:R2:W-:Y:S06]  /*2dc0*/  MEMBAR.ALL.CTA ;  /* 0x0000000000007992 */ /* 0x0005ec0000008000 */
[----:B--2---:R-:W2:Y:S01]  /*2dd0*/  FENCE.VIEW.ASYNC.S ;  /* 0x00000000000073c6 */ /* 0x004ea20000000000 */
[----:B------:R-:W-:Y:S01]  /*2de0*/  SEL R11, R11, RZ, P1 ;  /* 0x000000ff0b0b7207 */ /* 0x000fe20000800000 */
[----:B--2---:R2:W-:Y:S01]  /*2df0*/  SYNCS.ARRIVE.TRANS64.RED.A1T0 RZ, [R2+URZ], RZ ;  /* 0x000000ff02ff79a7 */ /* 0x0045e200081004ff */
[----:B-1----:R-:W-:-:S02]  /*2e00*/  LOP3.LUT P3, RZ, R6, 0x1, RZ, 0xc0, !PT ;  /* 0x0000000106ff7812 */ /* 0x002fc4000786c0ff */
[----:B------:R-:W-:-:S04]  /*2e10*/  SEL R4, RZ, 0x1, P1 ;  /* 0x00000001ff047807 */ /* 0x000fc80000800000 */
[----:B------:R-:W-:Y:S02]  /*2e20*/  LOP3.LUT R10, R10, R4, RZ, 0x3c, !PT ;  /* 0x000000040a0a7212 */ /* 0x000fe400078e3cff */
[----:B--2---:R-:W-:-:S04]  /*2e30*/  SEL R2, RZ, 0x1, P0 ;  /* 0x00000001ff027807 */ /* 0x004fc80000000000 */
[----:B------:R-:W-:Y:S01]  /*2e40*/  LOP3.LUT R9, R9, R2, RZ, 0x3c, !PT ;  /* 0x0000000209097212 */ /* 0x000fe200078e3cff */
[----:B------:R-:W-:Y:S06]  /*2e50*/  @P3 BRA `(.L_x_50) ;  /* 0xfffffffc002c3947 */ /* 0x000fec000383ffff */
[----:B------:R-:W-:Y:S01]  /*2e60*/  ULEA UR4, UR5, UR6, 0x3 ;  /* 0x0000000605047291 */ /* 0x000fe2000f8e18ff */
[----:B------:R-:W-:-:S08]  /*2e70*/  SHF.L.U32 R2, R12, 0x1f, RZ ;  /* 0x0000001f0c027819 */ /* 0x000fd000000006ff */
[----:B------:R-:W1:Y:S02]  /*2e80*/  SYNCS.PHASECHK.TRANS64 P0, [UR4+0x90], R2 ;  /* 0x00009002ff0075a7 */ /* 0x000e640008001004 */
[----:B-1----:R-:W-:Y:S05]  /*2e90*/  @P0 BRA `(.L_x_51) ;  /* 0x0000000000080947 */ /* 0x002fea0003800000 */
[----:B------:R-:W1:Y:S02]  /*2ea0*/  SYNCS.PHASECHK.TRANS64.TRYWAIT P0, [UR4+0x90], R2 ;  /* 0x00009002ff0075a7 */ /* 0x000e640008001104 */
[----:B-1----:R-:W-:Y:S05]  /*2eb0*/  @!P0 BRA `(.L_x_52) ;  /* 0x0000006000648947 */ /* 0x002fea0003800000 */
.L_x_51:
[----:B------:R-:W-:-:S04]  /*2ec0*/  UIADD3 UR7, UPT, UPT, UR5, 0x1, URZ ;  /* 0x0000000105077890 */ /* 0x000fc8000fffe0ff */
[----:B------:R-:W-:-:S04]  /*2ed0*/  UISETP.NE.AND UP0, UPT, UR7, 0x2, UPT ;  /* 0x000000020700788c */ /* 0x000fc8000bf05270 */
[----:B------:R-:W-:Y:S02]  /*2ee0*/  USEL UR8, URZ, 0x1, UP0 ;  /* 0x00000001ff087887 */ /* 0x000fe40008000000 */
[----:B------:R-:W-:-:S04]  /*2ef0*/  USEL UR7, UR7, URZ, UP0 ;  /* 0x000000ff07077287 */ /* 0x000fc80008000000 */
[----:B------:R-:W-:Y:S01]  /*2f00*/  ULEA UR7, UR7, UR6, 0x3 ;  /* 0x0000000607077291 */ /* 0x000fe2000f8e18ff */
[----:B-1----:R-:W-:-:S04]  /*2f10*/  LOP3.LUT R2, R12, UR8, RZ, 0x3c, !PT ;  /* 0x000000080c027c12 */ /* 0x002fc8000f8e3cff */
[----:B------:R-:W-:-:S04]  /*2f20*/  SHF.L.U32 R0, R2, 0x1f, RZ ;  /* 0x0000001f02007819 */ /* 0x000fc800000006ff */
[----:B------:R-:W1:Y:S02]  /*2f30*/  SYNCS.PHASECHK.TRANS64 P0, [UR7+0x90], R0 ;  /* 0x00009000ff0075a7 */ /* 0x000e640008001007 */
[----:B-1----:R-:W-:Y:S05]  /*2f40*/  @P0 EXIT ;  /* 0x000000000000094d */ /* 0x002fea0003800000 */
[----:B------:R-:W-:Y:S02]  /*2f50*/  SHF.L.U32 R2, R2, 0x1f, RZ ;  /* 0x0000001f02027819 */ /* 0x000fe400000006ff */
[----:B------:R-:W-:-:S07]  /*2f60*/  MOV R0, UR7 ;  /* 0x0000000700007c02 */ /* 0x000fce0008000f00 */
.L_x_53:
[----:B-1----:R1:W2:Y:S02]  /*2f70*/  SYNCS.PHASECHK.TRANS64.TRYWAIT P0, [R0+URZ+0x90], R2 ;  /* 0x00009002000075a7 */ /* 0x0022a400080011ff */
[----:B--2---:R-:W-:Y:S05]  /*2f80*/  @!P0 NANOSLEEP.SYNCS 0x989680 ;  /* 0x009896800000895d */ /* 0x004fea0003900000 */
[----:B------:R-:W2:Y:S02]  /*2f90*/  @!P0 SYNCS.PHASECHK.TRANS64 P0, [R0+URZ+0x90], R2 ;  /* 0x00009002000085a7 */ /* 0x000ea400080010ff */
[----:B--2---:R-:W-:Y:S05]  /*2fa0*/  @P0 EXIT ;  /* 0x000000000000094d */ /* 0x004fea0003800000 */
[----:B------:R-:W-:Y:S05]  /*2fb0*/  BRA `(.L_x_53) ;  /* 0xfffffffc00ec7947 */ /* 0x000fea000383ffff */
.L_x_46:
[----:B------:R-:W-:Y:S05]  /*2fc0*/  BRA.U UP4, `(.L_x_54) ;  /* 0x0000001104d87547 */ /* 0x000fea000b800000 */
[----:B------:R-:W-:Y:S01]  /*2fd0*/  UMOV UR4, 0x40 ;  /* 0x0000004000047882 */ /* 0x000fe20000000000 */
[----:B------:R-:W-:Y:S01]  /*2fe0*/  NOP ;  /* 0x0000000000007918 */ /* 0x000fe20000000000 */
[----:B------:R-:W-:Y:S01]  /*2ff0*/  ULEA UR5, UR47, UR4, 0x18 ;  /* 0x000000042f057291 */ /* 0x000fe2000f8ec0ff */
[----:B------:R-:W-:Y:S02]  /*3000*/  UMOV UR6, 0x400 ;  /* 0x0000040000067882 */ /* 0x000fe40000000000 */
[----:B------:R-:W-:-:S06]  /*3010*/  ULEA UR6, UR47, UR6, 0x18 ;  /* 0x000000062f067291 */ /* 0x000fcc000f8ec0ff */
[----:B------:R-:W1:Y:S02]  /*3020*/  LDS.U8 R0, [UR5+0x1c] ;  /* 0x00001c05ff007984 */ /* 0x000e640008000000 */
[----:B-1----:R-:W-:-:S13]  /*3030*/  ISETP.NE.AND P0, PT, R0, RZ, PT ;  /* 0x000000ff0000720c */ /* 0x002fda0003f05270 */
[----:B------:R-:W-:Y:S05]  /*3040*/  @P0 BRA `(.L_x_55) ;  /* 0x0000000400080947 */ /* 0x000fea0003800000 */
[----:B------:R-:W-:Y:S02]  /*3050*/  UISETP.NE.U32.AND UP1, UPT, UR48, 0x1, UPT ;  /* 0x000000013000788c */ /* 0x000fe4000bf25070 */
[----:B------:R-:W-:-:S07]  /*3060*/  UIADD3 UR7, UPT, UPT, UR5, 0x8, URZ ;  /* 0x0000000805077890 */ /* 0x000fce000fffe0ff */
[----:B------:R-:W-:Y:S05]  /*3070*/  BRA.U !UP1, `(.L_x_56) ;  /* 0x00000001099c7547 */ /* 0x000fea000b800000 */
[----:B------:R-:W-:Y:S01]  /*3080*/  ELECT P0, URZ, PT ;  /* 0x0000000000ff782f */ /* 0x000fe20003800000 */
[----:B------:R-:W-:-:S12]  /*3090*/  BSSY B0, `(.L_x_56) ;  /* 0x0000025000007945 */ /* 0x000fd80003800000 */
[----:B------:R-:W-:Y:S05]  /*30a0*/  @!P0 BRA `(.L_x_57) ;  /* 0x00000000008c8947 */ /* 0x000fea0003800000 */
[----:B------:R-:W-:-:S05]  /*30b0*/  UMOV UR4, 0x10 ;  /* 0x0000001000047882 */ /* 0x000fca0000000000 */
[----:B------:R-:W-:Y:S04]  /*30c0*/  DEPBAR.LE SB1, 0x36 ;  /* 0x00009d800000791a */ /* 0x000fe80000000000 */
[----:B------:R-:W1:Y:S02]  /*30d0*/  UTCATOMSWS.2CTA.FIND_AND_SET.ALIGN UP0, UR4, UR4 ;  /* 0x00000004000475e3 */ /* 0x000e640008200800 */
[----:B-1----:R-:W-:Y:S01]  /*30e0*/  MOV R10, UR4 ;  /* 0x00000004000a7c02 */ /* 0x002fe20008000f00 */
[----:B------:R-:W-:Y:S06]  /*30f0*/  BRA.U UP0, `(.L_x_58) ;  /* 0x0000000100187547 */ /* 0x000fec000b800000 */
.L_x_59:
[----:B------:R-:W-:Y:S05]  /*3100*/  NANOSLEEP 0x64 ;  /* 0x000000640000795d */ /* 0x000fea0003800000 */
[----:B------:R-:W-:-:S05]  /*3110*/  UMOV UR4, 0x10 ;  /* 0x0000001000047882 */ /* 0x000fca0000000000 */
[----:B------:R-:W-:Y:S04]  /*3120*/  DEPBAR.LE SB1, 0x36 ;  /* 0x00009d800000791a */ /* 0x000fe80000000000 */
[----:B------:R-:W1:Y:S02]  /*3130*/  UTCATOMSWS.2CTA.FIND_AND_SET.ALIGN UP0, UR4, UR4 ;  /* 0x00000004000475e3 */ /* 0x000e640008200800 */
[----:B-1----:R-:W-:Y:S01]  /*3140*/  MOV R10, UR4 ;  /* 0x00000004000a7c02 */ /* 0x002fe20008000f00 */
[----:B------:R-:W-:Y:S05]  /*3150*/  BRA.U !UP0, `(.L_x_59) ;  /* 0xfffffffd08e87547 */ /* 0x000fea000b83ffff */
.L_x_58:
[----:B------:R-:W1:Y:S01]  /*3160*/  LDS R6, [UR5+0x10] ;  /* 0x00001005ff067984 */ /* 0x000e620008000800 */
[----:B------:R-:W-:Y:S01]  /*3170*/  IMAD.U32 R0, RZ, RZ, UR6 ;  /* 0x00000006ff007e24 */ /* 0x000fe2000f8e00ff */
[----:B------:R-:W-:-:S03]  /*3180*/  MOV R4, UR49 ;  /* 0x0000003100047c02 */ /* 0x000fc60008000f00 */
[----:B------:R-:W-:Y:S01]  /*3190*/  VIADD R0, R0, 0x130 ;  /* 0x0000013000007836 */ /* 0x000fe20000000000 */
[----:B-1----:R-:W-:-:S04]  /*31a0*/  SHF.L.U32 R6, R6, 0x1f, RZ ;  /* 0x0000001f06067819 */ /* 0x002fc800000006ff */
[----:B------:R-:W1:Y:S02]  /*31b0*/  SYNCS.PHASECHK.TRANS64.TRYWAIT P0, [UR5+0x8], R6 ;  /* 0x00000806ff0075a7 */ /* 0x000e640008001105 */
[----:B-1----:R-:W-:Y:S05]  /*31c0*/  @P0 BRA `(.L_x_60) ;  /* 0x0000000000080947 */ /* 0x002fea0003800000 */
[----:B------:R-:W1:Y:S02]  /*31d0*/  SYNCS.PHASECHK.TRANS64.TRYWAIT P0, [UR5+0x8], R6 ;  /* 0x00000806ff0075a7 */ /* 0x000e640008001105 */
[----:B-1----:R-:W-:Y:S05]  /*31e0*/  @!P0 BRA `(.L_x_61) ;  /* 0x0000005c00b08947 */ /* 0x002fea0003800000 */
.L_x_60:
[----:B------:R-:W-:Y:S01]  /*31f0*/  PRMT R4, R4, 0x654, R0 ;  /* 0x0000065404047816 */ /* 0x000fe20000000000 */
[----:B------:R-:W-:Y:S01]  /*3200*/  HFMA2 R0, -RZ, RZ, 0, 5.9604644775390625e-08 ;  /* 0x00000001ff007431 */ /* 0x000fe200000001ff */
[----:B------:R-:W-:Y:S01]  /*3210*/  UPRMT UR4, UR49, 0x654, UR7 ;  /* 0x0000065431047896 */ /* 0x000fe20008000007 */
[----:B------:R-:W-:Y:S02]  /*3220*/  IMAD.MOV.U32 R8, RZ, RZ, 0xffff ;  /* 0x0000ffffff087424 */ /* 0x000fe400078e00ff */
[----:B-1----:R-:W-:Y:S02]  /*3230*/  IMAD.MOV.U32 R6, RZ, RZ, 0x4 ;  /* 0x00000004ff067424 */ /* 0x002fe400078e00ff */
[----:B------:R-:W-:Y:S01]  /*3240*/  IMAD.SHL.U32 R9, R10, 0x20, RZ ;  /* 0x000000200a097824 */ /* 0x000fe200078e00ff */
[----:B------:R-:W-:Y:S02]  /*3250*/  MOV R5, UR4 ;  /* 0x0000000400057c02 */ /* 0x000fe40008000f00 */
[-C--:B------:R-:W-:Y:S01]  /*3260*/  SHF.L.U32 R8, R8, R10.reuse, RZ ;  /* 0x0000000a08087219 */ /* 0x080fe200000006ff */
[----:B------:R1:W-:Y:S01]  /*3270*/  SYNCS.ARRIVE.TRANS64.RED RZ, [UR4], R6 ;  /* 0x00000006ffff79a7 */ /* 0x0003e20008000404 */
[----:B------:R-:W-:Y:S01]  /*3280*/  SHF.L.U32 R7, R0, R10, RZ ;  /* 0x0000000a00077219 */ /* 0x000fe200000006ff */
[----:B------:R1:W-:Y:S04]  /*3290*/  STS [UR6+0x130], R9 ;  /* 0x00013009ff007988 */ /* 0x0003e80008000806 */
[----:B------:R1:W-:Y:S04]  /*32a0*/  STAS [R4.64], R10 ;  /* 0x0000000a04007dbd */ /* 0x0003e8000c0008ff */
[----:B------:R1:W-:Y:S04]  /*32b0*/  ATOMS.OR RZ, [UR5+0x14], R8 ;  /* 0x00001408ffff798c */ /* 0x0003e8000b000005 */
[----:B------:R1:W-:Y:S04]  /*32c0*/  ATOMS.OR RZ, [UR5+0x18], R7 ;  /* 0x00001807ffff798c */ /* 0x0003e8000b000005 */
[----:B------:R1:W-:Y:S02]  /*32d0*/  ATOMS.XOR RZ, [UR5+0x10], R0 ;  /* 0x00001000ffff798c */ /* 0x0003e4000b800005 */
.L_x_57:
[----:B------:R-:W-:Y:S05]  /*32e0*/  BSYNC B0 ;  /* 0x0000000000007941 */ /* 0x000fea0003800000 */
.L_x_56:
[----:B------:R-:W-:Y:S05]  /*32f0*/  BRA.U UP1, `(.L_x_62) ;  /* 0x00000001016c7547 */ /* 0x000fea000b800000 */
[----:B------:R-:W-:-:S03]  /*3300*/  UMOV UR4, 0xffffffff ;  /* 0xffffffff00047882 */ /* 0x000fc60000000000 */
[----:B------:R-:W-:Y:S05]  /*3310*/  BRA.DIV UR4, `(.L_x_63) ;  /* 0x0000005e047c7947 */ /* 0x000fea000b800000 */
[----:B------:R-:W-:-:S13]  /*3320*/  ELECT P6, URZ, PT ;  /* 0x0000000000ff782f */ /* 0x000fda00038c0000 */
.L_x_163:
[----:B------:R-:W-:Y:S05]  /*3330*/  @!P6 BRA `(.L_x_62) ;  /* 0x00000000005ce947 */ /* 0x000fea0003800000 */
[----:B-1----:R-:W1:Y:S02]  /*3340*/  LDS R4, [UR5+0x10] ;  /* 0x00001005ff047984 */ /* 0x002e640008000800 */
[----:B-1----:R-:W-:-:S04]  /*3350*/  SHF.L.U32 R4, R4, 0x1f, RZ ;  /* 0x0000001f04047819 */ /* 0x002fc800000006ff */
[----:B------:R-:W1:Y:S02]  /*3360*/  SYNCS.PHASECHK.TRANS64.TRYWAIT P0, [UR5+0x8], R4 ;  /* 0x00000804ff0075a7 */ /* 0x000e640008001105 */
[----:B-1----:R-:W-:Y:S05]  /*3370*/  @P0 BRA `(.L_x_64) ;  /* 0x0000000000080947 */ /* 0x002fea0003800000 */
[----:B------:R-:W1:Y:S02]  /*3380*/  SYNCS.PHASECHK.TRANS64.TRYWAIT P0, [UR5+0x8], R4 ;  /* 0x00000804ff0075a7 */ /* 0x000e640008001105 */
[----:B-1----:R-:W-:Y:S05]  /*3390*/  @!P0 BRA `(.L_x_65) ;  /* 0x0000005c007c8947 */ /* 0x002fea0003800000 */
.L_x_64:
[----:B------:R-:W2:Y:S01]  /*33a0*/  LDS R6, [UR6+0x130] ;  /* 0x00013006ff067984 */ /* 0x000ea20008000800 */
[----:B-1----:R-:W-:Y:S02]  /*33b0*/  HFMA2 R0, -RZ, RZ, 0, 5.9604644775390625e-08 ;  /* 0x00000001ff007431 */ /* 0x002fe400000001ff */
[----:B------:R-:W-:Y:S01]  /*33c0*/  IMAD.MOV.U32 R4, RZ, RZ, 0xffff ;  /* 0x0000ffffff047424 */ /* 0x000fe200078e00ff */
[----:B------:R-:W-:Y:S01]  /*33d0*/  UPRMT UR4, UR49, 0x654, UR7 ;  /* 0x0000065431047896 */ /* 0x000fe20008000007 */
[----:B--2---:R-:W-:-:S03]  /*33e0*/  IMAD.SHL.U32 R5, R6, 0x20, RZ ;  /* 0x0000002006057824 */ /* 0x004fc600078e00ff */
[-C--:B------:R-:W-:Y:S02]  /*33f0*/  SHF.L.U32 R4, R4, R6.reuse, RZ ;  /* 0x0000000604047219 */ /* 0x080fe400000006ff */
[----:B------:R-:W-:Y:S01]  /*3400*/  SHF.L.U32 R6, R0, R6, RZ ;  /* 0x0000000600067219 */ /* 0x000fe200000006ff */
[----:B------:R2:W-:Y:S04]  /*3410*/  STS [UR6+0x130], R5 ;  /* 0x00013005ff007988 */ /* 0x0005e80008000806 */
[----:B------:R2:W-:Y:S04]  /*3420*/  ATOMS.OR RZ, [UR5+0x14], R4 ;  /* 0x00001404ffff798c */ /* 0x0005e8000b000005 */
[----:B------:R2:W-:Y:S01]  /*3430*/  ATOMS.OR RZ, [UR5+0x18], R6 ;  /* 0x00001806ffff798c */ /* 0x0005e2000b000005 */
[----:B------:R-:W-:Y:S03]  /*3440*/  SYNCS.ARRIVE.TRANS64.RED.A1T0 RZ, [UR4], RZ ;  /* 0x000000ffffff79a7 */ /* 0x000fe60008100404 */
[----:B------:R2:W-:Y:S01]  /*3450*/  ATOMS.XOR RZ, [UR5+0x10], R0 ;  /* 0x00001000ffff798c */ /* 0x0005e2000b800005 */
[----:B------:R-:W-:Y:S05]  /*3460*/  BRA `(.L_x_62) ;  /* 0x0000000000107947 */ /* 0x000fea0003800000 */
.L_x_55:
[----:B------:R-:W-:Y:S02]  /*3470*/  MOV R0, 0xffffffff ;  /* 0xffffffff00007802 */ /* 0x000fe40000000f00 */
[----:B------:R-:W-:-:S03]  /*3480*/  MOV R4, 0x34b0 ;  /* 0x000034b000047802 */ /* 0x000fc60000000f00 */
[----:B------:R1:W-:Y:S04]  /*3490*/  STS [UR6+0x130], R0 ;  /* 0x00013000ff007988 */ /* 0x0003e80008000806 */
[----:B-1---5:R-:W-:Y:S05]  /*34a0*/  CALL.REL.NOINC `($__internal_1_$__cuda_sm10x_tcgen05_guardrail_trap_phase_invalid_during_alloc) ;  /* 0x0000006400507944 */ /* 0x022fea0003c00000 */
.L_x_62:
[----:B------:R-:W-:Y:S05]  /*34b0*/  WARPSYNC.ALL ;  /* 0x0000000000007948 */ /* 0x000fea0003800000 */
[----:B------:R-:W3:Y:S01]  /*34c0*/  S2UR UR4, SR_CgaCtaId ;  /* 0x00000000000479c3 */ /* 0x000ee20000008800 */
[----:B------:R-:W-:Y:S01]  /*34d0*/  UMOV UR26, 0x400 ;  /* 0x00000400001a7882 */ /* 0x000fe20000000000 */
[----:B------:R-:W-:-:S06]  /*34e0*/  NOP ;  /* 0x0000000000007918 */ /* 0x000fcc0000000000 */
[----:B------:R-:W-:Y:S06]  /*34f0*/  BAR.ARV 0x6, 0xa0 ;  /* 0x0182800000007b1d */ /* 0x000fec0000002000 */
[----:B------:R-:W4:Y:S01]  /*3500*/  LDCU UR6, c[0x0][0x38c] ;  /* 0x00007180ff0677ac */ /* 0x000f220008000800 */
[----:B------:R-:W-:Y:S01]  /*3510*/  LOP3.LUT R3, R3, 0xffff, RZ, 0xc0, !PT ;  /* 0x0000ffff03037812 */ /* 0x000fe200078ec0ff */
[----:B-1----:R-:W-:Y:S01]  /*3520*/  IMAD.MOV.U32 R9, RZ, RZ, 0x1 ;  /* 0x00000001ff097424 */ /* 0x002fe200078e00ff */
[----:B------:R-:W-:Y:S01]  /*3530*/  LOP3.LUT R2, R2, 0xffff, RZ, 0xc0, !PT ;  /* 0x0000ffff02027812 */ /* 0x000fe200078ec0ff */
[----:B------:R-:W-:Y:S01]  /*3540*/  IMAD.MOV.U32 R8, RZ, RZ, RZ ;  /* 0x000000ffff087224 */ /* 0x000fe200078e00ff */
[----:B------:R-:W-:Y:S01]  /*3550*/  R2UR UR28, R3 ;  /* 0x00000000031c72ca */ /* 0x000fe200000e0000 */
[----:B------:R-:W-:Y:S01]  /*3560*/  UMOV UR32, URZ ;  /* 0x000000ff00207c82 */ /* 0x000fe20008000000 */
[----:B------:R-:W-:-:S02]  /*3570*/  R2UR UR42, R2 ;  /* 0x00000000022a72ca */ /* 0x000fc400000e0000 */
[----:B------:R-:W-:Y:S01]  /*3580*/  CS2R R2, SRZ ;  /* 0x0000000000027805 */ /* 0x000fe2000001ff00 */
[----:B------:R-:W-:Y:S01]  /*3590*/  UMOV UR23, URZ ;  /* 0x000000ff00177c82 */ /* 0x000fe20008000000 */
[----:B---3--:R-:W-:Y:S01]  /*35a0*/  ULEA UR26, UR4, UR26, 0x18 ;  /* 0x0000001a041a7291 */ /* 0x008fe2000f8ec0ff */
[----:B------:R-:W-:Y:S01]  /*35b0*/  UMOV UR22, URZ ;  /* 0x000000ff00167c82 */ /* 0x000fe20008000000 */
[----:B------:R-:W-:Y:S02]  /*35c0*/  UISETP.NE.AND UP3, UPT, UR48, URZ, UPT ;  /* 0x000000ff3000728c */ /* 0x000fe4000bf65270 */
[----:B------:R-:W-:Y:S02]  /*35d0*/  UIADD3 UR5, UPT, UPT, UR26, 0x4300, URZ ;  /* 0x000043001a057890 */ /* 0x000fe4000fffe0ff */
[----:B------:R-:W-:-:S03]  /*35e0*/  UIADD3 UR4, UPT, UPT, UR26, 0xa300, URZ ;  /* 0x0000a3001a047890 */ /* 0x000fc6000fffe0ff */
[----:B--2---:R-:W1:Y:S01]  /*35f0*/  LDS R0, [UR26+0x130] ;  /* 0x0001301aff007984 */ /* 0x004e620008000800 */
[----:B----4-:R-:W-:Y:S02]  /*3600*/  UIADD3 UR6, UPT, UPT, UR6, 0x3f, URZ ;  /* 0x0000003f06067890 */ /* 0x010fe4000fffe0ff */
[----:B------:R-:W-:Y:S02]  /*3610*/  USHF.R.U32.HI UR5, URZ, 0x4, UR5 ;  /* 0x00000004ff057899 */ /* 0x000fe40008011605 */
[----:B------:R-:W-:Y:S02]  /*3620*/  USHF.R.S32.HI UR33, URZ, 0x1f, UR6 ;  /* 0x0000001fff217899 */ /* 0x000fe40008011406 */
[----:B------:R-:W-:Y:S02]  /*3630*/  USHF.R.U32.HI UR4, URZ, 0x4, UR4 ;  /* 0x00000004ff047899 */ /* 0x000fe40008011604 */
[----:B------:R-:W-:Y:S02]  /*3640*/  ULEA.HI UR33, UR33, UR6, URZ, 0x6 ;  /* 0x0000000621217291 */ /* 0x000fe4000f8f30ff */
[----:B------:R-:W-:-:S02]  /*3650*/  ULOP3.LUT UR5, UR5, 0x3fff, URZ, 0xc0, !UPT ;  /* 0x00003fff05057892 */ /* 0x000fc4000f8ec0ff */
[----:B------:R-:W-:Y:S02]  /*3660*/  USHF.R.S32.HI UR33, URZ, 0x6, UR33 ;  /* 0x00000006ff217899 */ /* 0x000fe40008011421 */
[----:B------:R-:W-:Y:S02]  /*3670*/  ULOP3.LUT UR30, UR4, 0x3fff, URZ, 0xc0, !UPT ;  /* 0x00003fff041e7892 */ /* 0x000fe4000f8ec0ff */
[----:B------:R-:W-:Y:S01]  /*3680*/  UISETP.LT.AND UP0, UPT, UR33, 0x1, UPT ;  /* 0x000000012100788c */ /* 0x000fe2000bf01270 */
[----:B------:R-:W-:Y:S01]  /*3690*/  UMOV UR40, 0x0 ;  /* 0x0000000000287882 */ /* 0x000fe20000000000 */
[----:B------:R-:W-:Y:S01]  /*36a0*/  UMOV UR41, 0x8200490 ;  /* 0x0820049000297882 */ /* 0x000fe20000000000 */
[----:B------:R-:W-:Y:S02]  /*36b0*/  ULOP3.LUT UR29, UR5, 0x10000, URZ, 0xfc, !UPT ;  /* 0x00010000051d7892 */ /* 0x000fe4000f8efcff */
[----:B------:R-:W-:Y:S02]  /*36c0*/  ULOP3.LUT UR30, UR30, 0x10000, URZ, 0xfc, !UPT ;  /* 0x000100001e1e7892 */ /* 0x000fe4000f8efcff */
[----:B------:R-:W-:Y:S01]  /*36d0*/  USEL UR43, UR33, 0x1, !UP0 ;  /* 0x00000001212b7887 */ /* 0x000fe2000c000000 */
[----:B------:R-:W-:Y:S01]  /*36e0*/  UMOV UR38, 0x0 ;  /* 0x0000000000267882 */ /* 0x000fe20000000000 */
[----:B------:R-:W-:Y:S01]  /*36f0*/  UMOV UR39, 0x8200490 ;  /* 0x0820049000277882 */ /* 0x000fe20000000000 */
[----:B------:R-:W-:Y:S01]  /*3700*/  UMOV UR36, 0x0 ;  /* 0x0000000000247882 */ /* 0x000fe20000000000 */
[----:B------:R-:W-:Y:S01]  /*3710*/  UMOV UR37, 0x8200490 ;  /* 0x0820049000257882 */ /* 0x000fe20000000000 */
[----:B------:R-:W-:Y:S01]  /*3720*/  UMOV UR34, 0x0 ;  /* 0x0000000000227882 */ /* 0x000fe20000000000 */
[----:B------:R-:W-:Y:S01]  /*3730*/  UMOV UR35, 0x8200490 ;  /* 0x0820049000237882 */ /* 0x000fe20000000000 */
[----:B-1----:R-:W-:-:S15]  /*3740*/  R2UR UR44, R0 ;  /* 0x00000000002c72ca */ /* 0x002fde00000e0000 */
.L_x_73:
[C---:B------:R-:W-:Y:S02]  /*3750*/  LEA R0, R8.reuse, UR26, 0x3 ;  /* 0x0000001a08007c11 */ /* 0x040fe4000f8e18ff */
[----:B------:R-:W-:Y:S02]  /*3760*/  SHF.L.U32 R4, R3, 0x1f, RZ ;  /* 0x0000001f03047819 */ /* 0x000fe400000006ff */
[----:B------:R-:W-:Y:S02]  /*3770*/  LEA R5, R8, UR26, 0x4 ;  /* 0x0000001a08057c11 */ /* 0x000fe4000f8e20ff */
[----:B------:R-:W1:Y:S02]  /*3780*/  SYNCS.PHASECHK.TRANS64.TRYWAIT P0, [R0+URZ+0x80], R4 ;  /* 0x00008004000075a7 */ /* 0x000e6400080011ff */
[----:B-1-3--:R-:W-:Y:S05]  /*3790*/  @!P0 BRA `(.L_x_66) ;  /* 0x0000005800948947 */ /* 0x00afea0003800000 */
.L_x_164:
[----:B-1----:R-:W1:Y:S01]  /*37a0*/  LDS.128 R4, [R5+0x110] ;  /* 0x0001100005047984 */ /* 0x002e620000000c00 */
[----:B------:R-:W-:Y:S02]  /*37b0*/  VIADD R0, R0, 0x90 ;  /* 0x0000009000007836 */ /* 0x000fe40000000000 */
[----:B------:R-:W-:Y:S01]  /*37c0*/  VIADD R8, R8, 0x1 ;  /* 0x0000000108087836 */ /* 0x000fe20000000000 */
[----:B------:R-:W-:Y:S01]  /*37d0*/  @!PT LDS RZ, [RZ] ;  /* 0x00000000fffff984 */ /* 0x000fe20000000800 */
[----:B------:R-:W-:Y:S01]  /*37e0*/  @!PT LDS RZ, [RZ] ;  /* 0x00000000fffff984 */ /* 0x000fe20000000800 */
[----:B------:R-:W-:Y:S01]  /*37f0*/  @!PT LDS RZ, [RZ] ;  /* 0x00000000fffff984 */ /* 0x000fe20000000800 */
[----:B------:R-:W-:Y:S01]  /*3800*/  @!PT LDS RZ, [RZ] ;  /* 0x00000000fffff984 */ /* 0x000fe20000000800 */
[----:B------:R2:W-:Y:S06]  /*3810*/  MEMBAR.ALL.CTA ;  /* 0x0000000000007992 */ /* 0x0005ec0000008000 */
[----:B--2---:R-:W2:Y:S01]  /*3820*/  FENCE.VIEW.ASYNC.S ;  /* 0x00000000000073c6 */ /* 0x004ea20000000000 */
[----:B------:R-:W-:-:S04]  /*3830*/  PRMT R0, RZ, 0x654, R0 ;  /* 0x00000654ff007816 */ /* 0x000fc80000000000 */
[----:B--2---:R2:W-:Y:S01]  /*3840*/  SYNCS.ARRIVE.TRANS64.RED.A1T0 RZ, [R0+URZ], RZ ;  /* 0x000000ff00ff79a7 */ /* 0x0045e200081004ff */
[----:B-1----:R-:W-:Y:S01]  /*3850*/  LOP3.LUT P1, RZ, R6, 0x1, RZ, 0xc0, !PT ;  /* 0x0000000106ff7812 */ /* 0x002fe2000782c0ff */
[----:B--2---:R-:W-:-:S12]  /*3860*/  BRA.U UP3, `(.L_x_67) ;  /* 0x0000000503087547 */ /* 0x004fd8000b800000 */
[----:B------:R-:W1:Y:S01]  /*3870*/  LDCU UR4, c[0x0][0x38c] ;  /* 0x00007180ff0477ac */ /* 0x000e620008000800 */
[----:B------:R-:W-:Y:S02]  /*3880*/  PLOP3.LUT P2, PT, PT, PT, PT, 0x80, 0x8 ;  /* 0x000000000008781c */ /* 0x000fe40003f4f070 */
[----:B------:R-:W-:Y:S01]  /*3890*/  SHF.L.U32 R4, R9, 0x1f, RZ ;  /* 0x0000001f09047819 */ /* 0x000fe200000006ff */
[----:B------:R-:W-:Y:S02]  /*38a0*/  ULEA UR31, UR32, UR26, 0x3 ;  /* 0x0000001a201f7291 */ /* 0x000fe4000f8e18ff */
[----:B------:R-:W-:Y:S02]  /*38b0*/  ULEA UR11, UR32, UR44, 0x6 ;  /* 0x0000002c200b7291 */ /* 0x000fe4000f8e30ff */
[----:B-1----:R-:W-:-:S06]  /*38c0*/  UISETP.GE.AND UP0, UPT, UR4, 0x1, UPT ;  /* 0x000000010400788c */ /* 0x002fcc000bf06270 */
[----:B------:R-:W-:-:S05]  /*38d0*/  PLOP3.LUT P0, PT, PT, PT, UP0, 0x80, 0x8 ;  /* 0x000000000008781c */ /* 0x000fca0003f0f008 */
[----:B------:R-:W-:-:S08]  /*38e0*/  @UP0 ULEA UR4, UR23, UR26, 0x3 ;  /* 0x0000001a17040291 */ /* 0x000fd0000f8e18ff */
[----:B------:R-:W-:-:S04]  /*38f0*/  @P0 SHF.L.U32 R0, R2, 0x1f, RZ ;  /* 0x0000001f02000819 */ /* 0x000fc800000006ff */
[----:B------:R1:W2:Y:S01]  /*3900*/  @P0 SYNCS.PHASECHK.TRANS64.TRYWAIT P2, [UR4], R0 ;  /* 0x00000000ff0005a7 */ /* 0x0002a20008041104 */
[----:B------:R-:W3:Y:S02]  /*3910*/  SYNCS.PHASECHK.TRANS64.TRYWAIT P0, [UR31+0xc0], R4 ;  /* 0x0000c004ff0075a7 */ /* 0x000ee4000800111f */
[----:B-123--:R-:W-:Y:S05]  /*3920*/  @!P0 BRA `(.L_x_68) ;  /* 0x0000005800448947 */ /* 0x00efea0003800000 */
.L_x_166:
[----:B------:R-:W-:Y:S01]  /*3930*/  UMOV UR27, UR22 ;  /* 0x00000016001b7c82 */ /* 0x000fe20008000000 */
[----:B------:R-:W-:Y:S05]  /*3940*/  BRA.U !UP0, `(.L_x_69) ;  /* 0x0000000108c07547 */ /* 0x000fea000b800000 */
[----:B------:R-:W-:Y:S02]  /*3950*/  UIADD3 UR27, UPT, UPT, UR43, UR22, URZ ;  /* 0x000000162b1b7290 */ /* 0x000fe4000fffe0ff */
[----:B------:R-:W-:Y:S01]  /*3960*/  UPLOP3.LUT UP2, UPT, UPT, UPT, UPT, 0x40, 0x4 ;  /* 0x000000000004789c */ /* 0x000fe20003f4e870 */
[----:B------:R-:W-:Y:S01]  /*3970*/  UMOV UR24, UR33 ;  /* 0x0000002100187c82 */ /* 0x000fe20008000000 */
[----:B------:R-:W-:-:S09]  /*3980*/  UMOV UR10, UR23 ;  /* 0x00000017000a7c82 */ /* 0x000fd20008000000 */
.L_x_72:
[----:B--2---:R-:W-:Y:S01]  /*3990*/  ULEA UR5, UR10, UR26, 0x3 ;  /* 0x0000001a0a057291 */ /* 0x004fe2000f8e18ff */
[----:B---3--:R-:W-:Y:S11]  /*39a0*/  @P2 BRA `(.L_x_70) ;  /* 0x00000000000c2947 */ /* 0x008ff60003800000 */
[----:B-1----:R-:W-:Y:S04]  /*39b0*/  SHF.L.U32 R4, R2, 0x1f, RZ ;  /* 0x0000001f02047819 */ /* 0x002fe800000006ff */
[----:B------:R-:W1:Y:S02]  /*39c0*/  SYNCS.PHASECHK.TRANS64.TRYWAIT P0, [UR5], R4 ;  /* 0x00000004ff0075a7 */ /* 0x000e640008001105 */
[----:B-1----:R-:W-:Y:S05]  /*39d0*/  @!P0 BRA `(.L_x_71) ;  /* 0x0000005800308947 */ /* 0x002fea0003800000 */
.L_x_70:
[----:B------:R-:W-:Y:S01]  /*39e0*/  UISETP.NE.AND UP0, UPT, UR24, 0x1, UPT ;  /* 0x000000011800788c */ /* 0x000fe2000bf05270 */
[----:B------:R-:W-:Y:S01]  /*39f0*/  PLOP3.LUT P2, PT, PT, PT, PT, 0x80, 0x8 ;  /* 0x000000000008781c */ /* 0x000fe20003f4f070 */
[----:B------:R-:W-:Y:S02]  /*3a00*/  UIADD3 UR4, UPT, UPT, UR10, 0x1, URZ ;  /* 0x000000010a047890 */ /* 0x000fe4000fffe0ff */
[----:B------:R-:W-:Y:S02]  /*3a10*/  UIADD3 UR25, UPT, UPT, UR5, 0x18, URZ ;  /* 0x0000001805197890 */ /* 0x000fe4000fffe0ff */
[----:B------:R-:W-:Y:S01]  /*3a20*/  UISETP.NE.AND UP1, UPT, UR4, 0x3, UPT ;  /* 0x000000030400788c */ /* 0x000fe2000bf25270 */
[----:B------:R-:W-:Y:S01]  /*3a30*/  PLOP3.LUT P0, PT, PT, PT, UP0, 0x80, 0x8 ;  /* 0x000000000008781c */ /* 0x000fe20003f0f008 */
[----:B------:R-:W-:Y:S02]  /*3a40*/  UIADD3 UR22, UPT, UPT, UR22, 0x1, URZ ;  /* 0x0000000116167890 */ /* 0x000fe4000fffe0ff */
[----:B------:R-:W-:Y:S02]  /*3a50*/  USEL UR6, URZ, 0x1, UP1 ;  /* 0x00000001ff067887 */ /* 0x000fe40008800000 */
[----:B------:R-:W-:Y:S02]  /*3a60*/  USEL UR23, UR4, URZ, UP1 ;  /* 0x000000ff04177287 */ /* 0x000fe40008800000 */
[----:B------:R-:W-:Y:S02]  /*3a70*/  UIADD3 UR24, UPT, UPT, UR24, -0x1, URZ ;  /* 0xffffffff18187890 */ /* 0x000fe4000fffe0ff */
[----:B------:R-:W-:Y:S01]  /*3a80*/  @UP0 ULEA UR4, UR23, UR26, 0x3 ;  /* 0x0000001a17040291 */ /* 0x000fe2000f8e18ff */
[----:B------:R-:W-:Y:S01]  /*3a90*/  LOP3.LUT R2, R2, UR6, RZ, 0x3c, !PT ;  /* 0x0000000602027c12 */ /* 0x000fe2000f8e3cff */
[----:B------:R-:W-:Y:S02]  /*3aa0*/  ULEA UR6, UR10, UR30, 0x9 ;  /* 0x0000001e0a067291 */ /* 0x000fe4000f8e48ff */
[----:B------:R-:W-:Y:S01]  /*3ab0*/  UISETP.NE.AND UP0, UPT, UR22, UR27, UPT ;  /* 0x0000001b1600728c */ /* 0x000fe2000bf05270 */
[----:B-1----:R-:W-:Y:S01]  /*3ac0*/  @P0 SHF.L.U32 R0, R2, 0x1f, RZ ;  /* 0x0000001f02000819 */ /* 0x002fe200000006ff */
[----:B------:R-:W-:Y:S02]  /*3ad0*/  UIADD3 UR20, UPT, UPT, UR6, 0x2, URZ ;  /* 0x0000000206147890 */ /* 0x000fe4000fffe0ff */
[----:B------:R-:W-:Y:S01]  /*3ae0*/  UIADD3 UR16, UPT, UPT, UR6, 0x4, URZ ;  /* 0x0000000406107890 */ /* 0x000fe2000fffe0ff */
[----:B------:R2:W3:Y:S01]  /*3af0*/  @P0 SYNCS.PHASECHK.TRANS64.TRYWAIT P2, [UR4], R0 ;  /* 0x00000000ff0005a7 */ /* 0x0004e20008041104 */
[----:B------:R-:W-:Y:S02]  /*3b00*/  ULEA UR4, UR10, UR29, 0x9 ;  /* 0x0000001d0a047291 */ /* 0x000fe4000f8e48ff */
[----:B------:R-:W-:Y:S02]  /*3b10*/  UIADD3 UR12, UPT, UPT, UR6, 0x6, URZ ;  /* 0x00000006060c7890 */ /* 0x000fe4000fffe0ff */
[----:B------:R-:W-:Y:S02]  /*3b20*/  UIADD3 UR18, UPT, UPT, UR4, 0x2, URZ ;  /* 0x0000000204127890 */ /* 0x000fe4000fffe0ff */
[----:B------:R-:W-:Y:S02]  /*3b30*/  UIADD3 UR14, UPT, UPT, UR4, 0x4, URZ ;  /* 0x00000004040e7890 */ /* 0x000fe4000fffe0ff */
[----:B------:R-:W-:Y:S01]  /*3b40*/  UIADD3 UR8, UPT, UPT, UR4, 0x6, URZ ;  /* 0x0000000604087890 */ /* 0x000fe2000fffe0ff */
[----:B------:R-:W-:Y:S01]  /*3b50*/  UMOV UR7, 0x40004040 ;  /* 0x4000404000077882 */ /* 0x000fe20000000000 */
[----:B------:R-:W-:Y:S01]  /*3b60*/  UMOV UR5, 0x40004040 ;  /* 0x4000404000057882 */ /* 0x000fe20000000000 */
[----:B------:R-:W-:Y:S01]  /*3b70*/  UMOV UR21, 0x40004040 ;  /* 0x4000404000157882 */ /* 0x000fe20000000000 */
[----:B------:R2:W-:Y:S01]  /*3b80*/  UTCHMMA.2CTA gdesc[UR4], gdesc[UR6], tmem[UR11], tmem[UR40], idesc[UR41], UP2 ;  /* 0x00ff2806040075ea */ /* 0x0005e2000920000b */
[----:B------:R-:W-:Y:S01]  /*3b90*/  UPLOP3.LUT UP2, UPT, UPT, UPT, UPT, 0x80, 0x8 ;  /* 0x000000000008789c */ /* 0x000fe20003f4f070 */
[----:B------:R-:W-:Y:S01]  /*3ba0*/  UMOV UR19, 0x40004040 ;  /* 0x4000404000137882 */ /* 0x000fe20000000000 */
[----:B------:R-:W-:Y:S01]  /*3bb0*/  UMOV UR17, 0x40004040 ;  /* 0x4000404000117882 */ /* 0x000fe20000000000 */
[----:B------:R2:W-:Y:S01]  /*3bc0*/  UTCHMMA.2CTA gdesc[UR18], gdesc[UR20], tmem[UR11], tmem[UR38], idesc[UR39], UPT ;  /* 0x00ff2614120075ea */ /* 0x0005e2000ba0000b */
[----:B------:R-:W-:Y:S01]  /*3bd0*/  UMOV UR15, 0x40004040 ;  /* 0x40004040000f7882 */ /* 0x000fe20000000000 */
[----:B------:R-:W-:Y:S01]  /*3be0*/  UMOV UR13, 0x40004040 ;  /* 0x40004040000d7882 */ /* 0x000fe20000000000 */
[----:B------:R-:W-:Y:S01]  /*3bf0*/  UMOV UR9, 0x40004040 ;  /* 0x4000404000097882 */ /* 0x000fe20000000000 */
[----:B------:R2:W-:Y:S01]  /*3c00*/  UTCHMMA.2CTA gdesc[UR14], gdesc[UR16], tmem[UR11], tmem[UR36], idesc[UR37], UPT ;  /* 0x00ff24100e0075ea */ /* 0x0005e2000ba0000b */
[----:B------:R2:W-:Y:S01]  /*3c10*/  UTCHMMA.2CTA gdesc[UR8], gdesc[UR12], tmem[UR11], tmem[UR34], idesc[UR35], UPT ;  /* 0x00ff220c080075ea */ /* 0x0005e2000ba0000b */
[----:B------:R2:W-:Y:S01]  /*3c20*/  UTCBAR.2CTA.MULTICAST [UR25], URZ, UR28 ;  /* 0x000000ff190073e9 */ /* 0x0005e2000820081c */
[----:B------:R-:W-:Y:S01]  /*3c30*/  UMOV UR10, UR23 ;  /* 0x00000017000a7c82 */ /* 0x000fe20008000000 */
[----:B------:R-:W-:Y:S05]  /*3c40*/  BRA.U UP0, `(.L_x_72) ;  /* 0xfffffffd00507547 */ /* 0x000fea000b83ffff */
.L_x_69:
[----:B--2---:R-:W-:Y:S01]  /*3c50*/  UIADD3 UR4, UPT, UPT, UR31, 0xa0, URZ ;  /* 0x000000a01f047890 */ /* 0x004fe2000fffe0ff */
[----:B------:R-:W-:-:S08]  /*3c60*/  UMOV UR22, UR27 ;  /* 0x0000001b00167c82 */ /* 0x000fd00008000000 */
[----:B------:R2:W-:Y:S01]  /*3c70*/  UTCBAR.2CTA.MULTICAST [UR4], URZ, UR42 ;  /* 0x000000ff040073e9 */ /* 0x0005e2000820082a */
[----:B------:R-:W-:Y:S02]  /*3c80*/  NOP ;  /* 0x0000000000007918 */ /* 0x000fe40000000000 */
.L_x_67:
[----:B--2---:R-:W-:Y:S01]  /*3c90*/  UIADD3 UR4, UPT, UPT, UR32, 0x1, URZ ;  /* 0x0000000120047890 */ /* 0x004fe2000fffe0ff */
[----:B------:R-:W-:-:S03]  /*3ca0*/  ISETP.NE.AND P0, PT, R8, 0x2, PT ;  /* 0x000000020800780c */ /* 0x000fc60003f05270 */
[----:B------:R-:W-:Y:S01]  /*3cb0*/  UISETP.NE.AND UP0, UPT, UR4, 0x4, UPT ;  /* 0x000000040400788c */ /* 0x000fe2000bf05270 */
[----:B-1----:R-:W-:Y:S02]  /*3cc0*/  SEL R0, RZ, 0x1, P0 ;  /* 0x00000001ff007807 */ /* 0x002fe40000000000 */
[----:B------:R-:W-:Y:S01]  /*3cd0*/  SEL R8, R8, RZ, P0 ;  /* 0x000000ff08087207 */ /* 0x000fe20000000000 */
[----:B------:R-:W-:Y:S01]  /*3ce0*/  USEL UR5, URZ, 0x1, UP0 ;  /* 0x00000001ff057887 */ /* 0x000fe20008000000 */
[----:B------:R-:W-:Y:S01]  /*3cf0*/  LOP3.LUT R3, R3, R0, RZ, 0x3c, !PT ;  /* 0x0000000003037212 */ /* 0x000fe200078e3cff */
[----:B------:R-:W-:-:S04]  /*3d00*/  USEL UR32, UR4, URZ, UP0 ;  /* 0x000000ff04207287 */ /* 0x000fc80008000000 */
[----:B------:R-:W-:Y:S01]  /*3d10*/  LOP3.LUT R9, R9, UR5, RZ, 0x3c, !PT ;  /* 0x0000000509097c12 */ /* 0x000fe2000f8e3cff */
[----:B------:R-:W-:Y:S07]  /*3d20*/  @P1 BRA `(.L_x_73) ;  /* 0xfffffff800881947 */ /* 0x000fee000383ffff */
[----:B------:R-:W1:Y:S01]  /*3d30*/  S2UR UR8, SR_CgaCtaId ;  /* 0x00000000000879c3 */ /* 0x000e620000008800 */
[----:B------:R-:W-:Y:S01]  /*3d40*/  ELECT P0, URZ, PT ;  /* 0x0000000000ff782f */ /* 0x000fe20003800000 */
[----:B------:R-:W-:Y:S01]  /*3d50*/  HFMA2 R0, -RZ, RZ, 0, 5.9604644775390625e-08 ;  /* 0x00000001ff007431 */ /* 0x000fe200000001ff */
[----:B------:R-:W-:-:S05]  /*3d60*/  UMOV UR4, 0x40 ;  /* 0x0000004000047882 */ /* 0x000fca0000000000 */
[----:B------:R-:W-:Y:S01]  /*3d70*/  UVIRTCOUNT.DEALLOC.SMPOOL 0x80 ;  /* 0x000000800000784c */ /* 0x000fe20000000000 */
[----:B------:R-:W-:Y:S02]  /*3d80*/  UISETP.NE.AND UP1, UPT, UR48, URZ, UPT ;  /* 0x000000ff3000728c */ /* 0x000fe4000bf25270 */
[----:B-1----:R-:W-:-:S09]  /*3d90*/  ULEA UR8, UR8, UR4, 0x18 ;  /* 0x0000000408087291 */ /* 0x002fd2000f8ec0ff */
[----:B------:R1:W-:Y:S01]  /*3da0*/  @P0 STS.U8 [UR8+0x1c], R0 ;  /* 0x00001c00ff000988 */ /* 0x0003e20008000008 */
[----:B------:R-:W-:Y:S05]  /*3db0*/  BRA.U UP1, `(.L_x_74) ;  /* 0x0000000101a07547 */ /* 0x000fea000b800000 */
[----:B------:R-:W-:Y:S01]  /*3dc0*/  UIADD3 UR7, UPT, UPT, UR26, 0xc0, URZ ;  /* 0x000000c01a077890 */ /* 0x000fe2000fffe0ff */
[----:B------:R-:W-:-:S03]  /*3dd0*/  SHF.L.U32 R2, R9, 0x1f, RZ ;  /* 0x0000001f09027819 */ /* 0x000fc600000006ff */
[----:B------:R-:W-:-:S09]  /*3de0*/  ULEA UR4, UR32, UR7, 0x3 ;  /* 0x0000000720047291 */ /* 0x000fd2000f8e18ff */
[----:B------:R-:W2:Y:S02]  /*3df0*/  SYNCS.PHASECHK.TRANS64.TRYWAIT P0, [UR4], R2 ;  /* 0x00000002ff0075a7 */ /* 0x000ea40008001104 */
[----:B--2---:R-:W-:Y:S05]  /*3e00*/  @!P0 BRA `(.L_x_75) ;  /* 0x00000054003c8947 */ /* 0x004fea0003800000 */
.L_x_169:
[----:B------:R-:W-:-:S04]  /*3e10*/  UIADD3 UR4, UPT, UPT, UR32, 0x1, URZ ;  /* 0x0000000120047890 */ /* 0x000fc8000fffe0ff */
[----:B------:R-:W-:-:S04]  /*3e20*/  UISETP.NE.AND UP0, UPT, UR4, 0x4, UPT ;  /* 0x000000040400788c */ /* 0x000fc8000bf05270 */
[----:B------:R-:W-:Y:S02]  /*3e30*/  USEL UR6, URZ, 0x1, UP0 ;  /* 0x00000001ff067887 */ /* 0x000fe40008000000 */
[----:B------:R-:W-:-:S04]  /*3e40*/  USEL UR4, UR4, URZ, UP0 ;  /* 0x000000ff04047287 */ /* 0x000fc80008000000 */
[----:B------:R-:W-:Y:S01]  /*3e50*/  ULEA UR5, UR4, UR7, 0x3 ;  /* 0x0000000704057291 */ /* 0x000fe2000f8e18ff */
[----:B-1----:R-:W-:-:S04]  /*3e60*/  LOP3.LUT R2, R9, UR6, RZ, 0x3c, !PT ;  /* 0x0000000609027c12 */ /* 0x002fc8000f8e3cff */
[----:B------:R-:W-:-:S04]  /*3e70*/  SHF.L.U32 R3, R2, 0x1f, RZ ;  /* 0x0000001f02037819 */ /* 0x000fc800000006ff */
[----:B------:R-:W1:Y:S02]  /*3e80*/  SYNCS.PHASECHK.TRANS64.TRYWAIT P0, [UR5], R3 ;  /* 0x00000003ff0075a7 */ /* 0x000e640008001105 */
[----:B-1----:R-:W-:Y:S05]  /*3e90*/  @!P0 BRA `(.L_x_76) ;  /* 0x0000005400308947 */ /* 0x002fea0003800000 */
.L_x_171:
        /* <DEDUP_REMOVED lines=9> */
.L_x_173:
[----:B------:R-:W-:-:S04]  /*3f30*/  UIADD3 UR4, UPT, UPT, UR4, 0x1, URZ ;  /* 0x0000000104047890 */ /* 0x000fc8000fffe0ff */
[----:B------:R-:W-:-:S04]  /*3f40*/  UISETP.NE.AND UP0, UPT, UR4, 0x4, UPT ;  /* 0x000000040400788c */ /* 0x000fc8000bf05270 */
[----:B------:R-:W-:Y:S02]  /*3f50*/  USEL UR5, URZ, 0x1, UP0 ;  /* 0x00000001ff057887 */ /* 0x000fe40008000000 */
[----:B------:R-:W-:-:S04]  /*3f60*/  USEL UR4, UR4, URZ, UP0 ;  /* 0x000000ff04047287 */ /* 0x000fc80008000000 */
[----:B------:R-:W-:Y:S01]  /*3f70*/  ULEA UR4, UR4, UR7, 0x3 ;  /* 0x0000000704047291 */ /* 0x000fe2000f8e18ff */
[----:B------:R-:W-:-:S04]  /*3f80*/  LOP3.LUT R2, R2, UR5, RZ, 0x3c, !PT ;  /* 0x0000000502027c12 */ /* 0x000fc8000f8e3cff */
[----:B------:R-:W-:Y:S01]  /*3f90*/  SHF.L.U32 R2, R2, 0x1f, RZ ;  /* 0x0000001f02027819 */ /* 0x000fe200000006ff */
[----:B-1----:R-:W-:-:S04]  /*3fa0*/  IMAD.U32 R0, RZ, RZ, UR4 ;  /* 0x00000004ff007e24 */ /* 0x002fc8000f8e00ff */
[----:B------:R1:W2:Y:S03]  /*3fb0*/  SYNCS.PHASECHK.TRANS64.TRYWAIT P0, [R0+URZ], R2 ;  /* 0x00000002000075a7 */ /* 0x0002a600080011ff */
[----:B--2---:R-:W-:Y:S05]  /*3fc0*/  @!P0 NANOSLEEP.SYNCS 0x989680 ;  /* 0x009896800000895d */ /* 0x004fea0003900000 */
[----:B------:R-:W2:Y:S02]  /*3fd0*/  @!P0 SYNCS.PHASECHK.TRANS64 P0, [R0+URZ], R2 ;  /* 0x00000002000085a7 */ /* 0x000ea400080010ff */
[----:B--2---:R-:W-:Y:S05]  /*3fe0*/  @P0 BRA `(.L_x_78) ;  /* 0x0000000000200947 */ /* 0x004fea0003800000 */
.L_x_79:
[----:B--2---:R2:W4:Y:S02]  /*3ff0*/  SYNCS.PHASECHK.TRANS64.TRYWAIT P0, [R0+URZ], R2 ;  /* 0x00000002000075a7 */ /* 0x00452400080011ff */
[----:B----4-:R-:W-:Y:S05]  /*4000*/  @!P0 NANOSLEEP.SYNCS 0x989680 ;  /* 0x009896800000895d */ /* 0x010fea0003900000 */
[----:B------:R-:W4:Y:S02]  /*4010*/  @!P0 SYNCS.PHASECHK.TRANS64 P0, [R0+URZ], R2 ;  /* 0x00000002000085a7 */ /* 0x000f2400080010ff */
[----:B----4-:R-:W-:Y:S05]  /*4020*/  @!P0 BRA `(.L_x_79) ;  /* 0xfffffffc00f08947 */ /* 0x010fea000383ffff */
[----:B------:R-:W-:Y:S05]  /*4030*/  BRA `(.L_x_78) ;  /* 0x00000000000c7947 */ /* 0x000fea0003800000 */
.L_x_74:
[----:B------:R-:W-:-:S04]  /*4040*/  UIADD3 UR4, UPT, UPT, UR26, 0x100, URZ ;  /* 0x000001001a047890 */ /* 0x000fc8000fffe0ff */
[----:B------:R-:W-:-:S09]  /*4050*/  UPRMT UR4, UR49, 0x654, UR4 ;  /* 0x0000065431047896 */ /* 0x000fd20008000004 */
[----:B------:R-:W-:Y:S03]  /*4060*/  SYNCS.ARRIVE.TRANS64.RED.A1T0 RZ, [UR4], RZ ;  /* 0x000000ffffff79a7 */ /* 0x000fe60008100404 */
.L_x_78:
[----:B-12---:R-:W-:Y:S01]  /*4070*/  SHF.L.U32 R2, RZ, 0x1f, RZ ;  /* 0x0000001fff027819 */ /* 0x006fe200000006ff */
[----:B------:R-:W-:Y:S01]  /*4080*/  UIADD3 UR4, UPT, UPT, UR26, 0x100, URZ ;  /* 0x000001001a047890 */ /* 0x000fe2000fffe0ff */
[----:B------:R-:W-:Y:S02]  /*4090*/  PLOP3.LUT P0, PT, PT, PT, UP1, 0x80, 0x8 ;  /* 0x000000000008781c */ /* 0x000fe40003f0f018 */
[----:B------:R-:W1:Y:S02]  /*40a0*/  SYNCS.PHASECHK.TRANS64.TRYWAIT P1, [UR26+0x100], R2 ;  /* 0x00010002ff0075a7 */ /* 0x000e64000802111a */
[----:B-1----:R-:W-:Y:S09]  /*40b0*/  @!P1 BRA `(.L_x_80) ;  /* 0x0000005000d89947 */ /* 0x002ff20003800000 */
.L_x_175:
[----:B------:R-:W-:Y:S01]  /*40c0*/  @!UP1 UPRMT UR4, UR49, 0x654, UR4 ;  /* 0x0000065431049896 */ /* 0x000fe20008000004 */
[----:B------:R-:W-:Y:S01]  /*40d0*/  UMOV UR5, 0xffff ;  /* 0x0000ffff00057882 */ /* 0x000fe20000000000 */
[----:B------:R-:W-:-:S07]  /*40e0*/  UMOV UR6, 0x1 ;  /* 0x0000000100067882 */ /* 0x000fce0000000000 */
[----:B------:R-:W-:Y:S01]  /*40f0*/  @!P0 SYNCS.ARRIVE.TRANS64.RED.A1T0 RZ, [UR4], RZ ;  /* 0x000000ffffff89a7 */ /* 0x000fe20008100404 */
[----:B------:R-:W-:Y:S01]  /*4100*/  NOP ;  /* 0x0000000000007918 */ /* 0x000fe20000000000 */
[----:B-1----:R-:W1:Y:S01]  /*4110*/  LDS R0, [UR8+0x14] ;  /* 0x00001408ff007984 */ /* 0x002e620008000800 */
[----:B------:R-:W-:-:S04]  /*4120*/  ULOP3.LUT UR4, UR44, 0xffff, URZ, 0xc0, !UPT ;  /* 0x0000ffff2c047892 */ /* 0x000fc8000f8ec0ff */
[----:B------:R-:W-:-:S04]  /*4130*/  USHF.R.U32.HI UR4, URZ, 0x5, UR4 ;  /* 0x00000005ff047899 */ /* 0x000fc80008011604 */
[----:B------:R-:W-:Y:S02]  /*4140*/  USHF.L.U32 UR5, UR5, UR4, URZ ;  /* 0x0000000405057299 */ /* 0x000fe400080006ff */
[----:B------:R-:W-:-:S04]  /*4150*/  USHF.L.U32 UR4, UR6, UR4, URZ ;  /* 0x0000000406047299 */ /* 0x000fc800080006ff */
[----:B-1----:R-:W-:-:S04]  /*4160*/  LOP3.LUT R0, R0, UR5, RZ, 0xc0, !PT ;  /* 0x0000000500007c12 */ /* 0x002fc8000f8ec0ff */
[----:B------:R-:W-:-:S13]  /*4170*/  ISETP.NE.AND P0, PT, R0, UR5, PT ;  /* 0x0000000500007c0c */ /* 0x000fda000bf05270 */
[----:B------:R-:W-:Y:S05]  /*4180*/  @P0 BRA `(.L_x_81) ;  /* 0x0000000000580947 */ /* 0x000fea0003800000 */
[----:B------:R-:W1:Y:S02]  /*4190*/  LDS R0, [UR8+0x18] ;  /* 0x00001808ff007984 */ /* 0x000e640008000800 */
[----:B-1----:R-:W-:-:S04]  /*41a0*/  LOP3.LUT R0, R0, UR4, RZ, 0xc0, !PT ;  /* 0x0000000400007c12 */ /* 0x002fc8000f8ec0ff */
[----:B------:R-:W-:-:S13]  /*41b0*/  ISETP.NE.AND P0, PT, R0, UR4, PT ;  /* 0x0000000400007c0c */ /* 0x000fda000bf05270 */
[----:B------:R-:W-:Y:S05]  /*41c0*/  @P0 BRA `(.L_x_82) ;  /* 0x00000000003c0947 */ /* 0x000fea0003800000 */
[----:B------:R-:W1:Y:S01]  /*41d0*/  S2R R2, SR_LANEID ;  /* 0x0000000000027919 */ /* 0x000e620000000000 */
[----:B------:R-:W-:-:S06]  /*41e0*/  ULOP3.LUT UR5, URZ, UR5, URZ, 0x33, !UPT ;  /* 0x00000005ff057292 */ /* 0x000fcc000f8e33ff */
[----:B------:R-:W-:-:S04]  /*41f0*/  IMAD.U32 R0, RZ, RZ, UR5 ;  /* 0x00000005ff007e24 */ /* 0x000fc8000f8e00ff */
[----:B------:R2:W4:Y:S02]  /*4200*/  REDUX UR7, R0 ;  /* 0x00000000000773c4 */ /* 0x0005240000000000 */
[----:B------:R1:W-:Y:S01]  /*4210*/  UTCATOMSWS.AND URZ, UR5 ;  /* 0x0000000500ff79e3 */ /* 0x0003e20008000000 */
[----:B--2---:R-:W-:Y:S01]  /*4220*/  LOP3.LUT R0, RZ, UR4, RZ, 0x33, !PT ;  /* 0x00000004ff007c12 */ /* 0x004fe2000f8e33ff */
[----:B------:R-:W-:Y:S02]  /*4230*/  VOTEU.ANY UR4, UPT, PT ;  /* 0x0000000000047886 */ /* 0x000fe400038e0100 */
[----:B------:R-:W-:Y:S02]  /*4240*/  UFLO.U32 UR4, UR4 ;  /* 0x00000004000472bd */ /* 0x000fe400080e0000 */
[----:B------:R-:W2:Y:S04]  /*4250*/  REDUX UR6, R0 ;  /* 0x00000000000673c4 */ /* 0x000ea80000000000 */
[----:B-1----:R-:W-:-:S02]  /*4260*/  ISETP.EQ.U32.AND P0, PT, R2, UR4, PT ;  /* 0x0000000402007c0c */ /* 0x002fc4000bf02070 */
[----:B----4-:R-:W-:-:S11]  /*4270*/  MOV R2, UR7 ;  /* 0x0000000700027c02 */ /* 0x010fd60008000f00 */
[----:B------:R1:W-:Y:S01]  /*4280*/  @P0 ATOMS.AND RZ, [UR8+0x14], R2 ;  /* 0x00001402ffff098c */ /* 0x0003e2000a800008 */
[----:B--2---:R-:W-:-:S05]  /*4290*/  IMAD.U32 R0, RZ, RZ, UR6 ;  /* 0x00000006ff007e24 */ /* 0x004fca000f8e00ff */
[----:B------:R1:W-:Y:S01]  /*42a0*/  @P0 ATOMS.AND RZ, [UR8+0x18], R0 ;  /* 0x00001800ffff098c */ /* 0x0003e2000a800008 */
[----:B------:R-:W-:Y:S05]  /*42b0*/  BRA `(.L_x_83) ;  /* 0x0000000000147947 */ /* 0x000fea0003800000 */
.L_x_82:
[----:B------:R-:W-:Y:S02]  /*42c0*/  MOV R2, 0x42e0 ;  /* 0x000042e000027802 */ /* 0x000fe40000000f00 */
[----:B---3-5:R-:W-:Y:S05]  /*42d0*/  CALL.REL.NOINC `($__internal_0_$__cuda_sm10x_tcgen05_guardrail_trap_col_being_dealloced_not_returned_by_alloc) ;  /* 0x0000005400b87944 */ /* 0x028fea0003c00000 */
[----:B------:R-:W-:Y:S05]  /*42e0*/  BRA `(.L_x_83) ;  /* 0x0000000000087947 */ /* 0x000fea0003800000 */
.L_x_81:
[----:B------:R-:W-:Y:S02]  /*42f0*/  MOV R2, 0x4310 ;  /* 0x0000431000027802 */ /* 0x000fe40000000f00 */
[----:B---3-5:R-:W-:Y:S05]  /*4300*/  CALL.REL.NOINC `($__internal_2_$__cuda_sm10x_tcgen05_guardrail_trap_unallocated_columns_being_dealloced) ;  /* 0x0000005400c47944 */ /* 0x028fea0003c00000 */
.L_x_83:
[----:B------:R-:W-:Y:S01]  /*4310*/  NOP ;  /* 0x0000000000007918 */ /* 0x000fe20000000000 */
[----:B------:R-:W-:Y:S05]  /*4320*/  EXIT ;  /* 0x000000000000794d */ /* 0x000fea0003800000 */
.L_x_54:
[----:B------:R-:W-:-:S09]  /*4330*/  UISETP.NE.OR UP0, UPT, UR25, 0x3, !UP3 ;  /* 0x000000031900788c */ /* 0x000fd2000df05670 */
[----:B------:R-:W-:Y:S05]  /*4340*/  BRA.U UP0, `(.L_x_84) ;  /* 0x0000001100b87547 */ /* 0x000fea000b800000 */
[----:B------:R-:W1:Y:S01]  /*4350*/  LDCU UR31, c[0x0][0x370] ;  /* 0x00006e00ff1f77ac */ /* 0x000e620008000800 */
[----:B------:R-:W2:Y:S01]  /*4360*/  LDC.64 R16, c[0x0][0x348] ;  /* 0x0000d200ff107b82 */ /* 0x000ea20000000a00 */
[----:B------:R-:W-:Y:S02]  /*4370*/  HFMA2 R13, -RZ, RZ, 0, 0 ;  /* 0x00000000ff0d7431 */ /* 0x000fe400000001ff */
[----:B------:R-:W-:Y:S01]  /*4380*/  IMAD.MOV.U32 R15, RZ, RZ, 0x1 ;  /* 0x00000001ff0f7424 */ /* 0x000fe200078e00ff */
[----:B------:R-:W1:Y:S01]  /*4390*/  LDCU.128 UR48, c[0x0][0xb10] ;  /* 0x00016200ff3077ac */ /* 0x000e620008000c00 */
[----:B------:R-:W-:Y:S01]  /*43a0*/  IMAD.MOV.U32 R14, RZ, RZ, RZ ;  /* 0x000000ffff0e7224 */ /* 0x000fe200078e00ff */
[----:B------:R-:W-:Y:S01]  /*43b0*/  MOV R7, 0x1000 ;  /* 0x0000100000077802 */ /* 0x000fe20000000f00 */
[----:B------:R-:W3:Y:S01]  /*43c0*/  LDCU UR30, c[0x0][0x374] ;  /* 0x00006e80ff1e77ac */ /* 0x000ee20008000800 */
[----:B------:R-:W4:Y:S01]  /*43d0*/  LDC.64 R2, c[0x0][0x888] ;  /* 0x00022200ff027b82 */ /* 0x000f220000000a00 */
[----:B------:R-:W3:Y:S01]  /*43e0*/  LDCU UR15, c[0x0][0xb0c] ;  /* 0x00016180ff0f77ac */ /* 0x000ee20008000800 */
[----:B------:R-:W2:Y:S06]  /*43f0*/  LDCU UR52, c[0x0][0xb20] ;  /* 0x00016400ff3477ac */ /* 0x000eac0008000800 */
[----:B------:R-:W4:Y:S01]  /*4400*/  LDC.64 R4, c[0x0][0x890] ;  /* 0x00022400ff047b82 */ /* 0x000f220000000a00 */
[----:B------:R-:W2:Y:S01]  /*4410*/  LDCU UR4, c[0x0][0xb30] ;  /* 0x00016600ff0477ac */ /* 0x000ea20008000800 */
[----:B------:R-:W-:Y:S01]  /*4420*/  UMOV UR21, 0x400 ;  /* 0x0000040000157882 */ /* 0x000fe20000000000 */
[----:B-1----:R-:W-:-:S02]  /*4430*/  UIMAD.WIDE.U32 UR6, UR31, UR48, URZ ;  /* 0x000000301f0672a5 */ /* 0x002fc4000f8e00ff */
[----:B---3--:R-:W-:Y:S02]  /*4440*/  UIMAD.WIDE.U32 UR8, UR30, UR51, URZ ;  /* 0x000000331e0872a5 */ /* 0x008fe4000f8e00ff */
[----:B------:R-:W-:Y:S02]  /*4450*/  ULEA UR21, UR47, UR21, 0x18 ;  /* 0x000000152f157291 */ /* 0x000fe4000f8ec0ff */
[----:B------:R-:W-:Y:S02]  /*4460*/  UPLOP3.LUT UP2, UPT, UPT, UPT, UPT, 0x40, 0x4 ;  /* 0x000000000004789c */ /* 0x000fe40003f4e870 */
[----:B------:R-:W-:Y:S01]  /*4470*/  UIADD3 UR37, UPT, UPT, UR21, 0x48, URZ ;  /* 0x0000004815257890 */ /* 0x000fe2000fffe0ff */
[----:B------:R-:W-:Y:S01]  /*4480*/  UMOV UR6, UR7 ;  /* 0x0000000700067c82 */ /* 0x000fe20008000000 */
[----:B------:R-:W-:Y:S01]  /*4490*/  UMOV UR38, UR9 ;  /* 0x0000000900267c82 */ /* 0x000fe20008000000 */
[----:B------:R-:W-:Y:S02]  /*44a0*/  UISETP.GE.AND UP0, UPT, UR45, 0x1, UPT ;  /* 0x000000012d00788c */ /* 0x000fe4000bf06270 */
[----:B------:R-:W-:Y:S01]  /*44b0*/  UISETP.NE.AND UP4, UPT, UR45, 0x1, UPT ;  /* 0x000000012d00788c */ /* 0x000fe2000bf85270 */
[----:B------:R-:W1:Y:S01]  /*44c0*/  LDCU.64 UR22, c[0x0][0xb28] ;  /* 0x00016500ff1677ac */ /* 0x000e620008000a00 */
[----:B------:R-:W-:-:S02]  /*44d0*/  UISETP.NE.AND UP6, UPT, UR15, 0x1, UPT ;  /* 0x000000010f00788c */ /* 0x000fc4000bfc5270 */
[----:B------:R-:W-:Y:S02]  /*44e0*/  UISETP.NE.AND UP5, UPT, UR50, 0x1, UPT ;  /* 0x000000013200788c */ /* 0x000fe4000bfa5270 */
[----:B------:R-:W-:Y:S02]  /*44f0*/  UIADD3 UR41, UPT, UPT, UR21, 0x30, URZ ;  /* 0x0000003015297890 */ /* 0x000fe4000fffe0ff */
[----:B------:R-:W-:Y:S02]  /*4500*/  UIADD3 UR33, UPT, UPT, UR21, 0x38, URZ ;  /* 0x0000003815217890 */ /* 0x000fe4000fffe0ff */
[----:B------:R-:W-:Y:S02]  /*4510*/  UIADD3 UR25, UPT, UPT, UR21, 0x40, URZ ;  /* 0x0000004015197890 */ /* 0x000fe4000fffe0ff */
[----:B------:R-:W-:Y:S02]  /*4520*/  UPRMT UR37, UR47, 0x654, UR37 ;  /* 0x000006542f257896 */ /* 0x000fe40008000025 */
[----:B------:R-:W-:-:S02]  /*4530*/  USHF.R.U32.HI UR39, URZ, UR49, UR6 ;  /* 0x00000031ff277299 */ /* 0x000fc40008011606 */
[----:B--2---:R-:W-:Y:S02]  /*4540*/  USHF.R.U32.HI UR38, URZ, UR52, UR38 ;  /* 0x00000034ff267299 */ /* 0x004fe40008011626 */
[----:B------:R-:W-:-:S11]  /*4550*/  UISETP.NE.AND UP3, UPT, UR4, 0x1, UPT ;  /* 0x000000010400788c */ /* 0x000fd6000bf65270 */
.L_x_95:
[C---:B------:R-:W-:Y:S02]  /*4560*/  LEA R12, R14.reuse, UR21, 0x3 ;  /* 0x000000150e0c7c11 */ /* 0x040fe4000f8e18ff */
[----:B------:R-:W-:Y:S02]  /*4570*/  SHF.L.U32 R0, R13, 0x1f, RZ ;  /* 0x0000001f0d007819 */ /* 0x000fe400000006ff */
[----:B------:R-:W-:Y:S02]  /*4580*/  LEA R8, R14, UR21, 0x4 ;  /* 0x000000150e087c11 */ /* 0x000fe4000f8e20ff */
[----:B--2---:R-:W2:Y:S02]  /*4590*/  SYNCS.PHASECHK.TRANS64.TRYWAIT P0, [R12+URZ+0x80], R0 ;  /* 0x000080000c0075a7 */ /* 0x004ea400080011ff */
[----:B--2---:R-:W-:Y:S05]  /*45a0*/  @!P0 BRA `(.L_x_85) ;  /* 0x0000004c00b48947 */ /* 0x004fea0003800000 */
.L_x_176:
[----:B------:R-:W3:Y:S01]  /*45b0*/  LDS.128 R8, [R8+0x110] ;  /* 0x0001100008087984 */ /* 0x000ee20000000c00 */
[----:B------:R-:W-:Y:S01]  /*45c0*/  UISETP.GE.AND UP0, UPT, UR45, 0x1, UPT ;  /* 0x000000012d00788c */ /* 0x000fe2000bf06270 */
[----:B------:R-:W-:Y:S01]  /*45d0*/  @!PT LDS RZ, [RZ] ;  /* 0x00000000fffff984 */ /* 0x000fe20000000800 */
[----:B------:R-:W-:Y:S01]  /*45e0*/  @!PT LDS RZ, [RZ] ;  /* 0x00000000fffff984 */ /* 0x000fe20000000800 */
[----:B------:R-:W-:Y:S01]  /*45f0*/  @!PT LDS RZ, [RZ] ;  /* 0x00000000fffff984 */ /* 0x000fe20000000800 */
[----:B------:R-:W-:Y:S01]  /*4600*/  @!PT LDS RZ, [RZ] ;  /* 0x00000000fffff984 */ /* 0x000fe20000000800 */
[----:B------:R1:W-:Y:S06]  /*4610*/  MEMBAR.ALL.CTA ;  /* 0x0000000000007992 */ /* 0x0003ec0000008000 */
[----:B-1----:R-:W1:Y:S01]  /*4620*/  FENCE.VIEW.ASYNC.S ;  /* 0x00000000000073c6 */ /* 0x002e620000000000 */
[----:B---3--:R-:W-:Y:S11]  /*4630*/  LOP3.LUT P0, RZ, R10, 0x1, RZ, 0xc0, !PT ;  /* 0x000000010aff7812 */ /* 0x008ff6000780c0ff */
[----:B------:R-:W-:Y:S02]  /*4640*/  @!UPT UIADD3 URZ, UPT, UPT, URZ, URZ, URZ ;  /* 0x000000fffffff290 */ /* 0x000fe4000fffe0ff */
[----:B-1----:R-:W-:Y:S01]  /*4650*/  VOTEU.ANY UP1, P0 ;  /* 0x0000000000ff7886 */ /* 0x002fe20000020100 */
[----:B------:R-:W-:Y:S11]  /*4660*/  PLOP3.LUT P0, PT, PT, PT, UP1, 0x80, 0x8 ;  /* 0x000000000008781c */ /* 0x000ff60003f0f018 */
[----:B------:R-:W-:Y:S02]  /*4670*/  @!UPT UIADD3 URZ, UPT, UPT, URZ, URZ, URZ ;  /* 0x000000fffffff290 */ /* 0x000fe4000fffe0ff */
[----:B--2---:R-:W-:Y:S02]  /*4680*/  @P0 SHF.R.U32.HI R0, RZ, 0x10, R9 ;  /* 0x00000010ff000819 */ /* 0x004fe40000011609 */
[----:B------:R-:W-:Y:S02]  /*4690*/  @P0 MOV R6, R8 ;  /* 0x0000000800060202 */ /* 0x000fe40000000f00 */
[----:B------:R-:W-:Y:S01]  /*46a0*/  @P0 R2UR UR4, R0 ;  /* 0x00000000000402ca */ /* 0x000fe200000e0000 */
[----:B------:R-:W-:Y:S01]  /*46b0*/  VIADD R0, R12, 0x90 ;  /* 0x000000900c007836 */ /* 0x000fe20000000000 */
[----:B------:R-:W-:Y:S02]  /*46c0*/  @P0 LOP3.LUT R8, R9, 0xffff, RZ, 0xc0, !PT ;  /* 0x0000ffff09080812 */ /* 0x000fe400078ec0ff */
[----:B------:R-:W-:Y:S02]  /*46d0*/  @P0 R2UR UR6, R6 ;  /* 0x00000000060602ca */ /* 0x000fe400000e0000 */
[----:B------:R-:W-:Y:S02]  /*46e0*/  PRMT R0, RZ, 0x654, R0 ;  /* 0x00000654ff007816 */ /* 0x000fe40000000000 */
[----:B------:R-:W-:Y:S02]  /*46f0*/  @P0 R2UR UR5, R8 ;  /* 0x00000000080502ca */ /* 0x000fe400000e0000 */
[----:B------:R1:W-:Y:S03]  /*4700*/  SYNCS.ARRIVE.TRANS64.RED.A1T0 RZ, [R0+URZ], RZ ;  /* 0x000000ff00ff79a7 */ /* 0x0003e600081004ff */
[----:B------:R-:W-:Y:S04]  /*4710*/  @UP1 UMOV UR29, UR4 ;  /* 0x00000004001d1c82 */ /* 0x000fe80008000000 */
[----:B------:R-:W-:Y:S04]  /*4720*/  @UP1 UMOV UR14, UR6 ;  /* 0x00000006000e1c82 */ /* 0x000fe80008000000 */
[----:B------:R-:W-:Y:S01]  /*4730*/  @UP1 UMOV UR13, UR5 ;  /* 0x00000005000d1c82 */ /* 0x000fe20008000000 */
[----:B------:R-:W-:Y:S05]  /*4740*/  BRA.U !UP0, `(.L_x_86) ;  /* 0x0000000108a47547 */ /* 0x000fea000b800000 */
[----:B------:R-:W-:Y:S02]  /*4750*/  UIMAD.WIDE.U32 UR16, UR13, UR51, URZ ;  /* 0x000000330d1072a5 */ /* 0x000fe4000f8e00ff */
[----:B------:R-:W-:Y:S02]  /*4760*/  UIMAD.WIDE.U32 UR18, UR14, UR48, URZ ;  /* 0x000000300e1272a5 */ /* 0x000fe4000f8e00ff */
[----:B------:R-:W-:Y:S02]  /*4770*/  USEL UR4, UR30, UR38, !UP5 ;  /* 0x000000261e047287 */ /* 0x000fe4000e800000 */
[----:B------:R-:W-:Y:S02]  /*4780*/  USEL UR7, UR31, UR39, !UP6 ;  /* 0x000000271f077287 */ /* 0x000fe4000f000000 */
[----:B------:R-:W-:Y:S02]  /*4790*/  UIMAD.WIDE.U32 UR8, UR4, UR22, URZ ;  /* 0x00000016040872a5 */ /* 0x000fe4000f8e00ff */
[----:B------:R-:W-:Y:S01]  /*47a0*/  UIMAD.WIDE.U32 UR10, UR7, UR22, URZ ;  /* 0x00000016070a72a5 */ /* 0x000fe2000f8e00ff */
[----:B------:R-:W-:Y:S02]  /*47b0*/  UMOV UR5, UR17 ;  /* 0x0000001100057c82 */ /* 0x000fe40008000000 */
[----:B------:R-:W-:Y:S03]  /*47c0*/  USHF.R.U32.HI UR6, URZ, UR52, UR5 ;  /* 0x00000034ff067299 */ /* 0x000fe60008011605 */
[----:B------:R-:W-:Y:S01]  /*47d0*/  UMOV UR5, UR19 ;  /* 0x0000001300057c82 */ /* 0x000fe20008000000 */
[----:B------:R-:W-:Y:S02]  /*47e0*/  USEL UR6, UR13, UR6, !UP5 ;  /* 0x000000060d067287 */ /* 0x000fe4000e800000 */
[----:B------:R-:W-:Y:S03]  /*47f0*/  USHF.R.U32.HI UR12, URZ, UR49, UR5 ;  /* 0x00000031ff0c7299 */ /* 0x000fe60008011605 */
[----:B------:R-:W-:Y:S02]  /*4800*/  UMOV UR5, UR9 ;  /* 0x0000000900057c82 */ /* 0x000fe40008000000 */
[----:B------:R-:W-:Y:S03]  /*4810*/  @UP4 USHF.R.U32.HI UR4, URZ, UR23, UR5 ;  /* 0x00000017ff044299 */ /* 0x000fe60008011605 */
[----:B------:R-:W-:Y:S01]  /*4820*/  UMOV UR5, UR11 ;  /* 0x0000000b00057c82 */ /* 0x000fe20008000000 */
[----:B------:R-:W-:Y:S02]  /*4830*/  UIMAD UR4, UR45, UR4, URZ ;  /* 0x000000042d0472a4 */ /* 0x000fe4000f8e02ff */
[----:B------:R-:W-:Y:S02]  /*4840*/  @UP4 USHF.R.U32.HI UR7, URZ, UR23, UR5 ;  /* 0x00000017ff074299 */ /* 0x000fe40008011605 */
[----:B------:R-:W-:Y:S02]  /*4850*/  UIMAD.WIDE.U32 UR10, UR6, UR22, URZ ;  /* 0x00000016060a72a5 */ /* 0x000fe4000f8e00ff */
[----:B------:R-:W-:Y:S02]  /*4860*/  USEL UR5, UR14, UR12, !UP6 ;  /* 0x0000000c0e057287 */ /* 0x000fe4000f000000 */
[----:B------:R-:W-:Y:S02]  /*4870*/  UIMAD UR8, UR45, UR7, URZ ;  /* 0x000000072d0872a4 */ /* 0x000fe4000f8e02ff */
[----:B------:R-:W-:Y:S03]  /*4880*/  UISETP.GE.AND UP0, UPT, UR6, UR4, UPT ;  /* 0x000000040600728c */ /* 0x000fe6000bf06270 */
[----:B------:R-:W-:Y:S01]  /*4890*/  UMOV UR4, UR11 ;  /* 0x0000000b00047c82 */ /* 0x000fe20008000000 */
[----:B------:R-:W-:Y:S02]  /*48a0*/  UISETP.GE.OR UP0, UPT, UR5, UR8, UP0 ;  /* 0x000000080500728c */ /* 0x000fe40008706670 */
[----:B------:R-:W-:Y:S02]  /*48b0*/  USHF.R.U32.HI UR4, URZ, UR23, UR4 ;  /* 0x00000017ff047299 */ /* 0x000fe40008011604 */
[----:B------:R-:W-:Y:S02]  /*48c0*/  UIMAD.WIDE.U32 UR8, UR5, UR22, URZ ;  /* 0x00000016050872a5 */ /* 0x000fe4000f8e00ff */
[----:B------:R-:W-:Y:S04]  /*48d0*/  USEL UR10, UR6, UR4, !UP4 ;  /* 0x00000004060a7287 */ /* 0x000fe8000e000000 */
[----:B------:R-:W-:Y:S01]  /*48e0*/  UIADD3 UR11, UPT, UPT, -UR10, URZ, URZ ;  /* 0x000000ff0a0b7290 */ /* 0x000fe2000fffe1ff */
[----:B------:R-:W-:Y:S02]  /*48f0*/  @!UP0 UMOV UR4, UR9 ;  /* 0x0000000900048c82 */ /* 0x000fe40008000000 */
[----:B------:R-:W-:Y:S02]  /*4900*/  @!UP0 USHF.R.U32.HI UR4, URZ, UR23, UR4 ;  /* 0x00000017ff048299 */ /* 0x000fe40008011604 */
[----:B------:R-:W-:Y:S02]  /*4910*/  UIMAD UR8, UR45, UR11, UR6 ;  /* 0x0000000b2d0872a4 */ /* 0x000fe4000f8e0206 */
[----:B------:R-:W-:Y:S04]  /*4920*/  @!UP0 USEL UR4, UR5, UR4, !UP4 ;  /* 0x0000000405048287 */ /* 0x000fe8000e000000 */
[----:B------:R-:W-:Y:S02]  /*4930*/  @!UP0 UIMAD UR7, UR7, UR8, UR4 ;  /* 0x00000008070782a4 */ /* 0x000fe4000f8e0204 */
[----:B------:R-:W-:Y:S02]  /*4940*/  @!UP0 UIADD3 UR9, UPT, UPT, UR10, -UR4, URZ ;  /* 0x800000040a098290 */ /* 0x000fe4000fffe0ff */
[----:B------:R-:W-:Y:S02]  /*4950*/  UIADD3 UR8, UPT, UPT, -UR6, URZ, URZ ;  /* 0x000000ff06087290 */ /* 0x000fe4000fffe1ff */
[----:B------:R-:W-:Y:S02]  /*4960*/  UIADD3 UR4, UPT, UPT, -UR5, URZ, URZ ;  /* 0x000000ff05047290 */ /* 0x000fe4000fffe1ff */
[----:B------:R-:W-:Y:S03]  /*4970*/  @!UP0 UIMAD UR6, UR9, UR45, UR5 ;  /* 0x0000002d090682a4 */ /* 0x000fe6000f8e0205 */
[----:B------:R-:W-:Y:S01]  /*4980*/  @!UP0 UMOV UR5, UR7 ;  /* 0x0000000700058c82 */ /* 0x000fe20008000000 */
[----:B------:R-:W-:Y:S02]  /*4990*/  UIMAD UR7, UR15, UR4, UR14 ;  /* 0x000000040f0772a4 */ /* 0x000fe4000f8e020e */
[----:B------:R-:W-:Y:S02]  /*49a0*/  UIMAD UR4, UR50, UR8, UR13 ;  /* 0x00000008320472a4 */ /* 0x000fe4000f8e020d */
[----:B------:R-:W-:Y:S02]  /*49b0*/  UIMAD UR14, UR5, UR15, UR7 ;  /* 0x0000000f050e72a4 */ /* 0x000fe4000f8e0207 */
[----:B------:R-:W-:Y:S11]  /*49c0*/  UIMAD UR13, UR6, UR50, UR4 ;  /* 0x00000032060d72a4 */ /* 0x000ff6000f8e0204 */
[----:B------:R-:W-:Y:S01]  /*49d0*/  @!UPT UIADD3 URZ, UPT, UPT, URZ, URZ, URZ ;  /* 0x000000fffffff290 */ /* 0x000fe2000fffe0ff */
.L_x_86:
[----:B------:R-:W2:Y:S01]  /*49e0*/  @!UP3 LDCU.128 UR8, c[0x0][0xb10] ;  /* 0x00016200ff08b7ac */ /* 0x000ea20008000c00 */
[C---:B----4-:R-:W-:Y:S02]  /*49f0*/  ISETP.NE.U32.AND P1, PT, R4.reuse, RZ, PT ;  /* 0x000000ff0400720c */ /* 0x050fe40003f25070 */
[----:B------:R-:W-:Y:S02]  /*4a00*/  ISETP.NE.U32.AND P0, PT, R4, RZ, PT ;  /* 0x000000ff0400720c */ /* 0x000fe40003f05070 */
[C---:B------:R-:W-:Y:S02]  /*4a10*/  ISETP.NE.AND.EX P1, PT, R5.reuse, RZ, PT, P1 ;  /* 0x000000ff0500720c */ /* 0x040fe40003f25310 */
[----:B------:R-:W-:Y:S01]  /*4a20*/  ISETP.NE.AND.EX P0, PT, R5, RZ, PT, P0 ;  /* 0x000000ff0500720c */ /* 0x000fe20003f05300 */
[----:B------:R-:W3:Y:S01]  /*4a30*/  @!UP3 LDCU UR5, c[0x0][0xb0c] ;  /* 0x00016180ff05b7ac */ /* 0x000ee20008000800 */
[----:B------:R-:W-:Y:S01]  /*4a40*/  SHF.L.U32 R9, R15, 0x1f, RZ ;  /* 0x0000001f0f097819 */ /* 0x000fe200000006ff */
[----:B------:R-:W-:Y:S02]  /*4a50*/  USHF.L.U32 UR42, UR24, 0x7, URZ ;  /* 0x00000007182a7899 */ /* 0x000fe400080006ff */
[----:B------:R-:W-:Y:S02]  /*4a60*/  USHF.L.U32 UR43, UR20, 0x6, URZ ;  /* 0x00000006142b7899 */ /* 0x000fe400080006ff */
[----:B--2---:R-:W-:Y:S07]  /*4a70*/  UIMAD.WIDE.U32 UR6, UR14, UR8, URZ ;  /* 0x000000080e0672a5 */ /* 0x004fee000f8e00ff */
[----:B------:R-:W-:Y:S01]  /*4a80*/  @!UP3 UMOV UR4, UR7 ;  /* 0x000000070004bc82 */ /* 0x000fe20008000000 */
[----:B---3--:R-:W-:Y:S02]  /*4a90*/  @!UP3 UISETP.NE.AND UP0, UPT, UR5, 0x1, UPT ;  /* 0x000000010500b88c */ /* 0x008fe4000bf05270 */
[----:B------:R-:W-:Y:S02]  /*4aa0*/  @!UP3 USHF.R.U32.HI UR4, URZ, UR9, UR4 ;  /* 0x00000009ff04b299 */ /* 0x000fe40008011604 */
[----:B------:R-:W-:Y:S02]  /*4ab0*/  UIMAD.WIDE.U32 UR6, UR13, UR11, URZ ;  /* 0x0000000b0d0672a5 */ /* 0x000fe4000f8e00ff */
[----:B------:R-:W-:Y:S02]  /*4ac0*/  @!UP3 USEL UR8, UR14, UR4, !UP0 ;  /* 0x000000040e08b287 */ /* 0x000fe4000c000000 */
[----:B------:R-:W-:Y:S03]  /*4ad0*/  @!UP3 UISETP.NE.AND UP0, UPT, UR10, 0x1, UPT ;  /* 0x000000010a00b88c */ /* 0x000fe6000bf05270 */
[----:B------:R-:W-:Y:S02]  /*4ae0*/  @!UP3 UMOV UR6, UR7 ;  /* 0x000000070006bc82 */ /* 0x000fe40008000000 */
[----:B------:R-:W2:Y:S02]  /*4af0*/  @!UP3 LDCU UR4, c[0x0][0xb20] ;  /* 0x00016400ff04b7ac */ /* 0x000ea40008000800 */
[----:B--2---:R-:W-:Y:S04]  /*4b00*/  @!UP3 USHF.R.U32.HI UR6, URZ, UR4, UR6 ;  /* 0x00000004ff06b299 */ /* 0x004fe80008011606 */
[----:B------:R-:W-:Y:S04]  /*4b10*/  @!UP3 USEL UR6, UR13, UR6, !UP0 ;  /* 0x000000060d06b287 */ /* 0x000fe8000c000000 */
[----:B------:R-:W-:Y:S02]  /*4b20*/  @!UP3 UIADD3 UR4, UPT, UPT, -UR8, UR6, URZ ;  /* 0x000000060804b290 */ /* 0x000fe4000fffe1ff */
[----:B------:R-:W-:Y:S02]  /*4b30*/  @!UP3 UIADD3 UR6, UPT, UPT, UR8, -UR6, URZ ;  /* 0x800000060806b290 */ /* 0x000fe4000fffe0ff */
[----:B------:R-:W-:Y:S02]  /*4b40*/  @!UP3 UIMAD UR14, UR4, UR5, UR14 ;  /* 0x00000005040eb2a4 */ /* 0x000fe4000f8e020e */
[----:B------:R-:W-:Y:S01]  /*4b50*/  @!UP3 UIMAD UR13, UR6, UR10, UR13 ;  /* 0x0000000a060db2a4 */ /* 0x000fe2000f8e020d */
[----:B------:R-:W-:Y:S11]  /*4b60*/  BRA.U UP2, `(.L_x_87) ;  /* 0x0000000102107547 */ /* 0x000ff6000b800000 */
[----:B------:R-:W-:Y:S04]  /*4b70*/  MOV R6, UR46 ;  /* 0x0000002e00067c02 */ /* 0x000fe80008000f00 */
[----:B------:R-:W-:Y:S04]  /*4b80*/  SHF.L.U32 R6, R6, 0x1f, RZ ;  /* 0x0000001f06067819 */ /* 0x000fe800000006ff */
[----:B------:R-:W2:Y:S02]  /*4b90*/  SYNCS.PHASECHK.TRANS64.TRYWAIT P2, [UR21+0x78], R6 ;  /* 0x00007806ff0075a7 */ /* 0x000ea40008041115 */
[----:B--2---:R-:W-:Y:S05]  /*4ba0*/  @!P2 BRA `(.L_x_88) ;  /* 0x000000480048a947 */ /* 0x004fea0003800000 */
.L_x_87:
[----:B------:R-:W-:Y:S05]  /*4bb0*/  @!P1 BRA `(.L_x_89) ;  /* 0x0000000000309947 */ /* 0x000fea0003800000 */
[----:B------:R-:W-:Y:S01]  /*4bc0*/  ISETP.NE.U32.AND P1, PT, R2, RZ, PT ;  /* 0x000000ff0200720c */ /* 0x000fe20003f25070 */
[----:B------:R-:W2:Y:S01]  /*4bd0*/  LDCU.64 UR4, c[0x0][0x358] ;  /* 0x00006b00ff0477ac */ /* 0x000ea20008000a00 */
[----:B------:R-:W-:Y:S02]  /*4be0*/  IMAD.MOV.U32 R46, RZ, RZ, 0x1 ;  /* 0x00000001ff2e7424 */ /* 0x000fe400078e00ff */
[----:B------:R-:W-:Y:S11]  /*4bf0*/  ISETP.NE.AND.EX P1, PT, R3, RZ, PT, P1 ;  /* 0x000000ff0300720c */ /* 0x000ff60003f25310 */
[----:B------:R-:W-:Y:S02]  /*4c00*/  @!UPT UIADD3 URZ, UPT, UPT, URZ, URZ, URZ ;  /* 0x000000fffffff290 */ /* 0x000fe4000fffe0ff */
[----:B------:R-:W3:Y:S01]  /*4c10*/  @P1 LDC.64 R10, c[0x0][0x888] ;  /* 0x00022200ff0a1b82 */ /* 0x000ee20000000a00 */
[----:B-1----:R-:W-:Y:S04]  /*4c20*/  @P1 IMAD R0, R4, UR36, RZ ;  /* 0x0000002404001c24 */ /* 0x002fe8000f8e02ff */
[----:B---3--:R-:W-:Y:S04]  /*4c30*/  @P1 IMAD.WIDE R10, R0, 0x4, R10 ;  /* 0x00000004000a1825 */ /* 0x008fe800078e020a */
[----:B------:R-:W-:Y:S01]  /*4c40*/  HFMA2 R0, -RZ, RZ, 0, 5.9604644775390625e-08 ;  /* 0x00000001ff007431 */ /* 0x000fe200000001ff */
[----:B--2--5:R2:W5:Y:S04]  /*4c50*/  @P1 LDG.E R27, desc[UR4][R10.64] ;  /* 0x000000040a1b1981 */ /* 0x024568000c1e1900 */
[----:B------:R-:W-:Y:S01]  /*4c60*/  @!P1 PRMT R46, R0, 0x7610, R46 ;  /* 0x00007610002e9816 */ /* 0x000fe2000000002e */
[----:B--2---:R-:W3:Y:S06]  /*4c70*/  @!P1 LDC R27, c[0x0][0x880] ;  /* 0x00022000ff1b9b82 */ /* 0x004eec0000000800 */
.L_x_89:
[----:B---3-5:R-:W-:Y:S01]  /*4c80*/  @!P0 FSETP.EQ.AND P1, PT, R27, RZ, PT ;  /* 0x000000ff1b00820b */ /* 0x028fe20003f22000 */
[----:B------:R-:W-:Y:S01]  /*4c90*/  @!UPT UIADD3 URZ, UPT, UPT, URZ, URZ, URZ ;  /* 0x000000fffffff290 */ /* 0x000fe2000fffe0ff */
[----:B------:R-:W-:Y:S11]  /*4ca0*/  @!P0 BRA `(.L_x_90) ;  /* 0x0000000000188947 */ /* 0x000ff60003800000 */
[----:B------:R-:W-:Y:S02]  /*4cb0*/  LOP3.LUT P0, RZ, R46, 0xff, RZ, 0xc0, !PT ;  /* 0x000000ff2eff7812 */ /* 0x000fe4000780c0ff */
[----:B------:R-:W-:Y:S04]  /*4cc0*/  ISETP.NE.U32.AND P1, PT, R2, RZ, PT ;  /* 0x000000ff0200720c */ /* 0x000fe80003f25070 */
[----:B------:R-:W-:Y:S04]  /*4cd0*/  ISETP.NE.AND.EX P1, PT, R3, RZ, PT, P1 ;  /* 0x000000ff0300720c */ /* 0x000fe80003f25310 */
[----:B------:R-:W-:Y:S03]  /*4ce0*/  PLOP3.LUT P1, PT, P1, PT, PT, 0x8, 0x80 ;  /* 0x000000000080781c */ /* 0x000fe60000f2e170 */
[----:B------:R-:W-:Y:S11]  /*4cf0*/  @P0 FSETP.EQ.AND P1, PT, R27, RZ, PT ;  /* 0x000000ff1b00020b */ /* 0x000ff60003f22000 */
[----:B------:R-:W-:Y:S02]  /*4d00*/  @!UPT UIADD3 URZ, UPT, UPT, URZ, URZ, URZ ;  /* 0x000000fffffff290 */ /* 0x000fe4000fffe0ff */
.L_x_90:
[----:B------:R-:W2:Y:S01]  /*4d10*/  SYNCS.PHASECHK.TRANS64.TRYWAIT P2, [UR21+0x50], R9 ;  /* 0x00005009ff0075a7 */ /* 0x000ea20008041115 */
[----:B------:R-:W-:Y:S04]  /*4d20*/  ELECT P0, URZ, PT ;  /* 0x0000000000ff782f */ /* 0x000fe80003800000 */
[----:B------:R-:W-:Y:S11]  /*4d30*/  PLOP3.LUT P1, PT, P1, P0, PT, 0xf2, 0x2f ;  /* 0x00000000002f781c */ /* 0x000ff60000f21e72 */
[----:B------:R-:W-:Y:S02]  /*4d40*/  @!UPT UIADD3 URZ, UPT, UPT, URZ, URZ, URZ ;  /* 0x000000fffffff290 */ /* 0x000fe4000fffe0ff */
[----:B------:R-:W-:Y:S05]  /*4d50*/  @!P1 IADD3 R8, P0, PT, R16, 0x580, RZ ;  /* 0x0000058010089810 */ /* 0x000fea0007f1e0ff */
[----:B-1----:R-:W-:Y:S01]  /*4d60*/  @!P1 IMAD.X R6, RZ, RZ, R17, P0 ;  /* 0x000000ffff069224 */ /* 0x002fe200000e0611 */
[----:B--2---:R-:W-:Y:S07]  /*4d70*/  @!P2 BRA `(.L_x_91) ;  /* 0x0000004400eca947 */ /* 0x004fee0003800000 */
.L_x_179:
[----:B------:R-:W-:Y:S01]  /*4d80*/  @!P1 R2UR UR5, R8 ;  /* 0x00000000080592ca */ /* 0x000fe200000e0000 */
[----:B------:R-:W-:Y:S01]  /*4d90*/  VOTEU.ALL UP0, P1 ;  /* 0x0000000000ff7886 */ /* 0x000fe20000800000 */
[----:B------:R-:W-:Y:S01]  /*4da0*/  @!P1 R2UR UR4, R6 ;  /* 0x00000000060492ca */ /* 0x000fe200000e0000 */
[----:B------:R-:W-:Y:S01]  /*4db0*/  UMOV UR16, 0x0 ;  /* 0x0000000000107882 */ /* 0x000fe20000000000 */
[----:B------:R-:W-:Y:S01]  /*4dc0*/  UMOV UR17, 0x10000000 ;  /* 0x1000000000117882 */ /* 0x000fe20000000000 */
[----:B------:R-:W-:Y:S01]  /*4dd0*/  UMOV UR44, UR36 ;  /* 0x00000024002c7c82 */ /* 0x000fe20008000000 */
[----:B------:R-:W-:Y:S01]  /*4de0*/  @!UP0 UIADD3 UR40, UPT, UPT, UR21, 0x200, URZ ;  /* 0x0000020015288890 */ /* 0x000fe2000fffe0ff */
[----:B-1----:R-:W-:Y:S01]  /*4df0*/  @!P1 IMAD.MOV.U32 R0, RZ, RZ, 0x1000 ;  /* 0x00001000ff009424 */ /* 0x002fe200078e00ff */
[----:B------:R-:W-:Y:S01]  /*4e00*/  @!UP0 UIADD3 UR10, UPT, UPT, UR42, 0x40, URZ ;  /* 0x000000402a0a8890 */ /* 0x000fe2000fffe0ff */
[----:B------:R-:W-:Y:S01]  /*4e10*/  @!P1 IADD3 R8, P0, PT, R16, 0x580, RZ ;  /* 0x0000058010089810 */ /* 0x000fe20007f1e0ff */
[----:B------:R-:W-:Y:S01]  /*4e20*/  @!UP0 UIADD3 UR8, UPT, UPT, UR21, 0xa00, URZ ;  /* 0x00000a0015088890 */ /* 0x000fe2000fffe0ff */
[----:B------:R-:W-:Y:S02]  /*4e30*/  VOTEU.ALL UP0, P1 ;  /* 0x0000000000ff7886 */ /* 0x000fe40000800000 */
[----:B------:R-:W-:Y:S01]  /*4e40*/  IMAD.U32 R10, RZ, RZ, UR5 ;  /* 0x00000005ff0a7e24 */ /* 0x000fe2000f8e00ff */
[----:B------:R-:W-:Y:S01]  /*4e50*/  UMOV UR9, UR41 ;  /* 0x0000002900097c82 */ /* 0x000fe20008000000 */
[----:B------:R-:W-:Y:S01]  /*4e60*/  IMAD.U32 R11, RZ, RZ, UR4 ;  /* 0x00000004ff0b7e24 */ /* 0x000fe2000f8e00ff */
[----:B------:R-:W-:Y:S01]  /*4e70*/  UMOV UR11, UR43 ;  /* 0x0000002b000b7c82 */ /* 0x000fe20008000000 */
[----:B------:R-:W-:Y:S01]  /*4e80*/  UMOV UR12, UR36 ;  /* 0x00000024000c7c82 */ /* 0x000fe20008000000 */
[----:B------:R-:W-:Y:S01]  /*4e90*/  @!P1 R2UR UR4, R10 ;  /* 0x000000000a0492ca */ /* 0x000fe200000e0000 */
[----:B------:R-:W-:Y:S01]  /*4ea0*/  UPRMT UR6, UR47, 0x654, UR41 ;  /* 0x000006542f067896 */ /* 0x000fe20008000029 */
[----:B------:R-:W-:Y:S01]  /*4eb0*/  @!P1 R2UR UR5, R11 ;  /* 0x000000000b0592ca */ /* 0x000fe200000e0000 */
[----:B------:R-:W-:Y:S11]  /*4ec0*/  @!P1 IMAD.X R6, RZ, RZ, R17, P0 ;  /* 0x000000ffff069224 */ /* 0x000ff600000e0611 */
[----:B------:R-:W-:Y:S01]  /*4ed0*/  @!UPT UIADD3 URZ, UPT, UPT, URZ, URZ, URZ ;  /* 0x000000fffffff290 */ /* 0x000fe2000fffe0ff */
[----:B------:R1:W-:Y:S01]  /*4ee0*/  @!UP0 UTMALDG.3D [UR40], [UR4], desc[UR16] ;  /* 0x00001028040085b4 */ /* 0x0003e20008011000 */
[----:B------:R-:W-:Y:S05]  /*4ef0*/  VOTEU.ALL UP0, P1 ;  /* 0x0000000000ff7886 */ /* 0x000fea0000800000 */
[----:B------:R1:W-:Y:S01]  /*4f00*/  @!UP0 UTMALDG.3D [UR8], [UR4], desc[UR16] ;  /* 0x00001008040085b4 */ /* 0x0003e20008011000 */
[----:B------:R1:W-:Y:S01]  /*4f10*/  @!P1 SYNCS.ARRIVE.TRANS64.RED.A0TR RZ, [UR21+0x30], R0 ;  /* 0x00003000ffff99a7 */ /* 0x0003e20008300415 */
[----:B------:R-:W-:Y:S01]  /*4f20*/  SYNCS.ARRIVE.TRANS64.RED.A1T0 RZ, [UR6], RZ ;  /* 0x000000ffffff79a7 */ /* 0x000fe20008100406 */
[----:B------:R-:W2:Y:S02]  /*4f30*/  SYNCS.PHASECHK.TRANS64.TRYWAIT P2, [UR21+0x58], R9 ;  /* 0x00005809ff0075a7 */ /* 0x000ea40008041115 */
[----:B-12---:R-:W-:Y:S05]  /*4f40*/  @!P2 BRA `(.L_x_92) ;  /* 0x000000440090a947 */ /* 0x006fea0003800000 */
.L_x_181:
        /* <DEDUP_REMOVED lines=10> */
[----:B------:R-:W-:Y:S02]  /*4ff0*/  @!UP0 UIADD3 UR10, UPT, UPT, UR42, 0x50, URZ ;  /* 0x000000502a0a8890 */ /* 0x000fe4000fffe0ff */
[----:B------:R-:W-:Y:S01]  /*5000*/  @!UP0 UIADD3 UR8, UPT, UPT, UR21, 0x1a00, URZ ;  /* 0x00001a0015088890 */ /* 0x000fe2000fffe0ff */
[----:B------:R-:W-:Y:S01]  /*5010*/  IMAD.U32 R10, RZ, RZ, UR5 ;  /* 0x00000005ff0a7e24 */ /* 0x000fe2000f8e00ff */
[----:B------:R-:W-:Y:S01]  /*5020*/  VOTEU.ALL UP0, P1 ;  /* 0x0000000000ff7886 */ /* 0x000fe20000800000 */
[----:B------:R-:W-:Y:S01]  /*5030*/  IMAD.U32 R11, RZ, RZ, UR4 ;  /* 0x00000004ff0b7e24 */ /* 0x000fe2000f8e00ff */
[----:B------:R-:W-:Y:S01]  /*5040*/  UMOV UR9, UR33 ;  /* 0x0000002100097c82 */ /* 0x000fe20008000000 */
[----:B------:R-:W-:Y:S01]  /*5050*/  UMOV UR11, UR43 ;  /* 0x0000002b000b7c82 */ /* 0x000fe20008000000 */
[----:B------:R-:W-:Y:S01]  /*5060*/  @!P1 R2UR UR4, R10 ;  /* 0x000000000a0492ca */ /* 0x000fe200000e0000 */
[----:B------:R-:W-:Y:S01]  /*5070*/  UMOV UR12, UR36 ;  /* 0x00000024000c7c82 */ /* 0x000fe20008000000 */
[----:B------:R-:W-:Y:S01]  /*5080*/  @!P1 R2UR UR5, R11 ;  /* 0x000000000b0592ca */ /* 0x000fe200000e0000 */
[----:B------:R-:W-:Y:S01]  /*5090*/  UPRMT UR6, UR47, 0x654, UR33 ;  /* 0x000006542f067896 */ /* 0x000fe20008000021 */
[----:B------:R-:W-:Y:S11]  /*50a0*/  @!P1 IMAD.X R6, RZ, RZ, R17, P0 ;  /* 0x000000ffff069224 */ /* 0x000ff600000e0611 */
[----:B------:R1:W-:Y:S01]  /*50b0*/  @!UP0 UTMALDG.3D [UR32], [UR4], desc[UR16] ;  /* 0x00001020040085b4 */ /* 0x0003e20008011000 */
[----:B------:R-:W-:Y:S05]  /*50c0*/  VOTEU.ALL UP0, P1 ;  /* 0x0000000000ff7886 */ /* 0x000fea0000800000 */
[----:B------:R1:W-:Y:S01]  /*50d0*/  @!UP0 UTMALDG.3D [UR8], [UR4], desc[UR16] ;  /* 0x00001008040085b4 */ /* 0x0003e20008011000 */
[----:B------:R1:W-:Y:S01]  /*50e0*/  @!P1 SYNCS.ARRIVE.TRANS64.RED.A0TR RZ, [UR21+0x38], R0 ;  /* 0x00003800ffff99a7 */ /* 0x0003e20008300415 */
[----:B------:R-:W-:Y:S01]  /*50f0*/  SYNCS.ARRIVE.TRANS64.RED.A1T0 RZ, [UR6], RZ ;  /* 0x000000ffffff79a7 */ /* 0x000fe20008100406 */
[----:B------:R-:W2:Y:S02]  /*5100*/  SYNCS.PHASECHK.TRANS64.TRYWAIT P2, [UR21+0x60], R9 ;  /* 0x00006009ff0075a7 */ /* 0x000ea40008041115 */
[----:B-12---:R-:W-:Y:S05]  /*5110*/  @!P2 BRA `(.L_x_93) ;  /* 0x000000440034a947 */ /* 0x006fea0003800000 */
.L_x_183:
        /* <DEDUP_REMOVED lines=9> */
[----:B------:R-:W-:Y:S01]  /*51b0*/  VIADD R14, R14, 0x1 ;  /* 0x000000010e0e7836 */ /* 0x000fe20000000000 */
        /* <DEDUP_REMOVED lines=10> */
[----:B------:R-:W-:Y:S01]  /*5260*/  UMOV UR12, UR36 ;  /* 0x00000024000c7c82 */ /* 0x000fe20008000000 */
[----:B------:R-:W-:Y:S11]  /*5270*/  UPRMT UR6, UR47, 0x654, UR25 ;  /* 0x000006542f067896 */ /* 0x000ff60008000019 */
[----:B------:R1:W-:Y:S01]  /*5280*/  @!UP0 UTMALDG.3D [UR24], [UR4], desc[UR16] ;  /* 0x00001018040085b4 */ /* 0x0003e20008011000 */
[----:B------:R-:W-:Y:S05]  /*5290*/  VOTEU.ALL UP0, P1 ;  /* 0x0000000000ff7886 */ /* 0x000fea0000800000 */
[----:B------:R1:W-:Y:S01]  /*52a0*/  @!UP0 UTMALDG.3D [UR8], [UR4], desc[UR16] ;  /* 0x00001008040085b4 */ /* 0x0003e20008011000 */
[----:B------:R1:W-:Y:S01]  /*52b0*/  @!P1 SYNCS.ARRIVE.TRANS64.RED.A0TR RZ, [UR21+0x40], R0 ;  /* 0x00004000ffff99a7 */ /* 0x0003e20008300415 */
[----:B------:R-:W-:Y:S01]  /*52c0*/  SYNCS.ARRIVE.TRANS64.RED.A1T0 RZ, [UR6], RZ ;  /* 0x000000ffffff79a7 */ /* 0x000fe20008100406 */
[----:B------:R-:W2:Y:S02]  /*52d0*/  SYNCS.PHASECHK.TRANS64.TRYWAIT P0, [UR21+0x68], R9 ;  /* 0x00006809ff0075a7 */ /* 0x000ea40008001115 */
[----:B-12---:R-:W-:Y:S05]  /*52e0*/  @!P0 BRA `(.L_x_94) ;  /* 0x0000004000d88947 */ /* 0x006fea0003800000 */
.L_x_185:
[----:B------:R-:W-:Y:S01]  /*52f0*/  UIADD3 UR24, UPT, UPT, UR13, UR63, URZ ;  /* 0x0000003f0d187290 */ /* 0x000fe2000fffe0ff */
[----:B------:R-:W-:Y:S01]  /*5300*/  @!P1 IADD3 R6, P0, PT, R16, 0x580, RZ ;  /* 0x0000058010069810 */ /* 0x000fe20007f1e0ff */
[----:B------:R-:W-:Y:S01]  /*5310*/  UPLOP3.LUT UP2, UPT, UPT, UPT, UPT, 0x80, 0x8 ;  /* 0x000000000008789c */ /* 0x000fe20003f4f070 */
[----:B------:R-:W-:Y:S01]  /*5320*/  R2UR UR26, R50 ;  /* 0x00000000321a72ca */ /* 0x000fe200000e0000 */
[----:B------:R-:W-:Y:S01]  /*5330*/  VOTEU.ALL UP0, P1 ;  /* 0x0000000000ff7886 */ /* 0x000fe20000800000 */
[----:B------:R-:W-:Y:S01]  /*5340*/  @!P1 R2UR UR5, R6 ;  /* 0x00000000060592ca */ /* 0x000fe200000e0000 */
[----:B-1----:R-:W-:Y:S01]  /*5350*/  @!P1 IMAD.X R0, RZ, RZ, R17, P0 ;  /* 0x000000ffff009224 */ /* 0x002fe200000e0611 */
[----:B------:R-:W-:Y:S01]  /*5360*/  UMOV UR6, 0x0 ;  /* 0x0000000000067882 */ /* 0x000fe20000000000 */
[----:B------:R-:W-:Y:S01]  /*5370*/  UMOV UR7, 0x10000000 ;  /* 0x1000000000077882 */ /* 0x000fe20000000000 */
[----:B------:R-:W-:Y:S01]  /*5380*/  @!UP0 UIADD3 UR18, UPT, UPT, UR42, 0x30, URZ ;  /* 0x000000302a128890 */ /* 0x000fe2000fffe0ff */
[----:B------:R-:W-:Y:S01]  /*5390*/  ISETP.NE.AND P0, PT, R14, 0x2, PT ;  /* 0x000000020e00780c */ /* 0x000fe20003f05270 */
[----:B------:R-:W-:Y:S01]  /*53a0*/  @!UP0 UIADD3 UR16, UPT, UPT, UR21, 0x3200, URZ ;  /* 0x0000320015108890 */ /* 0x000fe2000fffe0ff */
[----:B------:R-:W-:Y:S01]  /*53b0*/  @!P1 R2UR UR4, R0 ;  /* 0x00000000000492ca */ /* 0x000fe200000e0000 */
[----:B------:R-:W-:Y:S01]  /*53c0*/  @!UP0 UIADD3 UR17, UPT, UPT, UR21, 0x48, URZ ;  /* 0x0000004815118890 */ /* 0x000fe2000fffe0ff */
[----:B------:R-:W-:Y:S01]  /*53d0*/  SEL R0, RZ, 0x1, P0 ;  /* 0x00000001ff007807 */ /* 0x000fe20000000000 */
[----:B------:R-:W-:Y:S01]  /*53e0*/  @!UP0 UIADD3 UR10, UPT, UPT, UR42, 0x70, URZ ;  /* 0x000000702a0a8890 */ /* 0x000fe2000fffe0ff */
[----:B------:R-:W-:Y:S01]  /*53f0*/  LOP3.LUT R15, R15, 0x1, RZ, 0x3c, !PT ;  /* 0x000000010f0f7812 */ /* 0x000fe200078e3cff */
[----:B------:R-:W-:Y:S01]  /*5400*/  @!UP0 UIADD3 UR8, UPT, UPT, UR21, 0x3a00, URZ ;  /* 0x00003a0015088890 */ /* 0x000fe2000fffe0ff */
[----:B------:R-:W-:Y:S01]  /*5410*/  IMAD.U32 R8, RZ, RZ, UR5 ;  /* 0x00000005ff087e24 */ /* 0x000fe2000f8e00ff */
[----:B------:R-:W-:Y:S01]  /*5420*/  VOTEU.ALL UP0, P1 ;  /* 0x0000000000ff7886 */ /* 0x000fe20000800000 */
[----:B------:R-:W-:Y:S01]  /*5430*/  UMOV UR19, UR43 ;  /* 0x0000002b00137c82 */ /* 0x000fe20008000000 */
[----:B------:R-:W-:Y:S01]  /*5440*/  UMOV UR20, UR36 ;  /* 0x0000002400147c82 */ /* 0x000fe20008000000 */
[----:B------:R-:W-:Y:S01]  /*5450*/  UMOV UR11, UR43 ;  /* 0x0000002b000b7c82 */ /* 0x000fe20008000000 */
[----:B------:R-:W-:Y:S01]  /*5460*/  UMOV UR12, UR36 ;  /* 0x00000024000c7c82 */ /* 0x000fe20008000000 */
[----:B------:R-:W-:Y:S01]  /*5470*/  UMOV UR9, UR17 ;  /* 0x0000001100097c82 */ /* 0x000fe20008000000 */
[----:B------:R-:W-:Y:S01]  /*5480*/  IMAD.U32 R9, RZ, RZ, UR4 ;  /* 0x00000004ff097e24 */ /* 0x000fe2000f8e00ff */
[----:B------:R-:W-:Y:S01]  /*5490*/  @!P1 R2UR UR4, R8 ;  /* 0x00000000080492ca */ /* 0x000fe200000e0000 */
[----:B------:R-:W-:Y:S01]  /*54a0*/  UMOV UR36, UR29 ;  /* 0x0000001d00247c82 */ /* 0x000fe20008000000 */
[----:B------:R-:W-:Y:S02]  /*54b0*/  LOP3.LUT R13, R13, R0, RZ, 0x3c, !PT ;  /* 0x000000000d0d7212 */ /* 0x000fe400078e3cff */
[----:B------:R-:W-:Y:S02]  /*54c0*/  @!P1 R2UR UR5, R9 ;  /* 0x00000000090592ca */ /* 0x000fe400000e0000 */
[----:B------:R-:W-:Y:S11]  /*54d0*/  SEL R14, R14, RZ, P0 ;  /* 0x000000ff0e0e7207 */ /* 0x000ff60000000000 */
[----:B------:R1:W-:Y:S01]  /*54e0*/  @!UP0 UTMALDG.3D [UR16], [UR4], desc[UR6] ;  /* 0x00000610040085b4 */ /* 0x0003e20008011000 */
[----:B------:R-:W-:Y:S05]  /*54f0*/  VOTEU.ALL UP0, P1 ;  /* 0x0000000000ff7886 */ /* 0x000fea0000800000 */
[----:B------:R2:W-:Y:S01]  /*5500*/  @!UP0 UTMALDG.3D [UR8], [UR4], desc[UR6] ;  /* 0x00000608040085b4 */ /* 0x0005e20008011000 */
[----:B------:R2:W-:Y:S01]  /*5510*/  @!P1 SYNCS.ARRIVE.TRANS64.RED.A0TR RZ, [UR21+0x48], R7 ;  /* 0x00004807ffff99a7 */ /* 0x0005e20008300415 */
[----:B------:R-:W-:Y:S01]  /*5520*/  SYNCS.ARRIVE.TRANS64.RED.A1T0 RZ, [UR37], RZ ;  /* 0x000000ffffff79a7 */ /* 0x000fe20008100425 */
[----:B-1----:R-:W-:Y:S01]  /*5530*/  UIADD3 UR20, UPT, UPT, UR14, UR26, URZ ;  /* 0x0000001a0e147290 */ /* 0x002fe2000fffe0ff */
[----:B------:R-:W-:Y:S11]  /*5540*/  BRA.U UP1, `(.L_x_95) ;  /* 0xfffffff101047547 */ /* 0x000ff6000b83ffff */
[----:B------:R-:W-:-:S04]  /*5550*/  SHF.L.U32 R2, R15, 0x1f, RZ ;  /* 0x0000001f0f027819 */ /* 0x000fc800000006ff */
[----:B------:R-:W1:Y:S02]  /*5560*/  SYNCS.PHASECHK.TRANS64.TRYWAIT P0, [UR21+0x50], R2 ;  /* 0x00005002ff0075a7 */ /* 0x000e640008001115 */
[----:B-1----:R-:W-:Y:S05]  /*5570*/  @!P0 BRA `(.L_x_96) ;  /* 0x00000040004c8947 */ /* 0x002fea0003800000 */
.L_x_187:
[----:B------:R-:W3:Y:S02]  /*5580*/  SYNCS.PHASECHK.TRANS64.TRYWAIT P0, [UR21+0x58], R2 ;  /* 0x00005802ff0075a7 */ /* 0x000ee40008001115 */
[----:B---3--:R-:W-:Y:S05]  /*5590*/  @!P0 BRA `(.L_x_97) ;  /* 0x00000040005c8947 */ /* 0x008fea0003800000 */
.L_x_189:
[----:B------:R-:W3:Y:S02]  /*55a0*/  SYNCS.PHASECHK.TRANS64.TRYWAIT P0, [UR21+0x60], R2 ;  /* 0x00006002ff0075a7 */ /* 0x000ee40008001115 */
[----:B---3--:R-:W-:Y:S05]  /*55b0*/  @!P0 BRA `(.L_x_98) ;  /* 0x00000040006c8947 */ /* 0x008fea0003800000 */
.L_x_191:
[----:B-1----:R-:W-:-:S07]  /*55c0*/  MOV R0, UR21 ;  /* 0x0000001500007c02 */ /* 0x002fce0008000f00 */
.L_x_99:
[----:B-1----:R-:W-:-:S04]  /*55d0*/  SHF.L.U32 R2, R15, 0x1f, RZ ;  /* 0x0000001f0f027819 */ /* 0x002fc800000006ff */
[----:B------:R1:W3:Y:S03]  /*55e0*/  SYNCS.PHASECHK.TRANS64.TRYWAIT P0, [R0+URZ+0x68], R2 ;  /* 0x00006802000075a7 */ /* 0x0002e600080011ff */
[----:B---3--:R-:W-:Y:S05]  /*55f0*/  @!P0 NANOSLEEP.SYNCS 0x989680 ;  /* 0x009896800000895d */ /* 0x008fea0003900000 */
[----:B------:R-:W3:Y:S02]  /*5600*/  @!P0 SYNCS.PHASECHK.TRANS64 P0, [R0+URZ+0x68], R2 ;  /* 0x00006802000085a7 */ /* 0x000ee400080010ff */
[----:B--23--:R-:W-:Y:S05]  /*5610*/  @P0 EXIT ;  /* 0x000000000000094d */ /* 0x00cfea0003800000 */
[----:B------:R-:W-:Y:S05]  /*5620*/  BRA `(.L_x_99) ;  /* 0xfffffffc00e87947 */ /* 0x000fea000383ffff */
.L_x_84:
[----:B------:R-:W-:-:S06]  /*5630*/  UISETP.GE.AND UP0, UPT, UR25, 0x4, UPT ;  /* 0x000000041900788c */ /* 0x000fcc000bf06270 */
[----:B------:R-:W-:-:S13]  /*5640*/  PLOP3.LUT P0, PT, PT, PT, UP0, 0x80, 0x8 ;  /* 0x000000000008781c */ /* 0x000fda0003f0f008 */
[----:B------:R-:W-:Y:S05]  /*5650*/  @!P0 EXIT ;  /* 0x000000000000894d */ /* 0x000fea0003800000 */
[----:B------:R-:W-:Y:S01]  /*5660*/  BAR.SYNC.DEFER_BLOCKING 0x6, 0xa0 ;  /* 0x0182800000007b1d */ /* 0x000fe20000010000 */
[C---:B------:R-:W-:Y:S01]  /*5670*/  IMAD.SHL.U32 R45, R60.reuse, 0x10, RZ ;  /* 0x000000103c2d7824 */ /* 0x040fe200078e00ff */
[C---:B------:R-:W-:Y:S01]  /*5680*/  SHF.L.U32 R3, R47.reuse, 0x15, RZ ;  /* 0x000000152f037819 */ /* 0x040fe200000006ff */
[C---:B------:R-:W-:Y:S02]  /*5690*/  IMAD.U32 R23, R60.reuse, 0x10000, RZ ;  /* 0x000100003c177824 */ /* 0x040fe400078e00ff */
[----:B------:R-:W-:Y:S02]  /*56a0*/  HFMA2 R59, -RZ, RZ, 0, 5.9604644775390625e-08 ;  /* 0x00000001ff3b7431 */ /* 0x000fe400000001ff */
[----:B------:R-:W-:Y:S01]  /*56b0*/  IMAD.SHL.U32 R2, R60, 0x2, RZ ;  /* 0x000000023c027824 */ /* 0x000fe200078e00ff */
[----:B------:R-:W-:Y:S01]  /*56c0*/  UMOV UR43, 0x400 ;  /* 0x00000400002b7882 */ /* 0x000fe20000000000 */
[----:B------:R-:W1:Y:S01]  /*56d0*/  LDCU.64 UR4, c[0x0][0x890] ;  /* 0x00011200ff0477ac */ /* 0x000e620008000a00 */
[----:B------:R-:W2:Y:S01]  /*56e0*/  LDC.64 R42, c[0x0][0x8b0] ;  /* 0x00022c00ff2a7b82 */ /* 0x000ea20000000a00 */
[----:B------:R-:W-:Y:S01]  /*56f0*/  IMAD.SHL.U32 R6, R47, 0x200, RZ ;  /* 0x000002002f067824 */ /* 0x000fe200078e00ff */
[C---:B------:R-:W-:Y:S01]  /*5700*/  LOP3.LUT R7, R45.reuse, 0x40, RZ, 0xc0, !PT ;  /* 0x000000402d077812 */ /* 0x040fe200078ec0ff */
[----:B------:R-:W-:Y:S01]  /*5710*/  ULEA UR43, UR47, UR43, 0x18 ;  /* 0x0000002b2f2b7291 */ /* 0x000fe2000f8ec0ff */
[----:B------:R-:W-:Y:S01]  /*5720*/  LOP3.LUT R44, R45, 0x5b0, RZ, 0xc0, !PT ;  /* 0x000005b02d2c7812 */ /* 0x000fe200078ec0ff */
[----:B------:R-:W-:Y:S01]  /*5730*/  IMAD.MOV.U32 R22, RZ, RZ, RZ ;  /* 0x000000ffff167224 */ /* 0x000fe200078e00ff */
[----:B------:R-:W-:Y:S01]  /*5740*/  LOP3.LUT R3, R3, 0x200000, RZ, 0xc0, !PT ;  /* 0x0020000003037812 */ /* 0x000fe200078ec0ff */
[----:B------:R-:W-:Y:S01]  /*5750*/  IMAD.MOV.U32 R58, RZ, RZ, RZ ;  /* 0x000000ffff3a7224 */ /* 0x000fe200078e00ff */
[----:B------:R-:W3:Y:S01]  /*5760*/  LDC.64 R40, c[0x0][0x8a8] ;  /* 0x00022a00ff287b82 */ /* 0x000ee20000000a00 */
[----:B------:R-:W-:Y:S01]  /*5770*/  LOP3.LUT R2, R7, 0x8, R2, 0xf8, !PT ;  /* 0x0000000807027812 */ /* 0x000fe200078ef802 */
[----:B------:R-:W-:Y:S01]  /*5780*/  IMAD.MOV.U32 R55, RZ, RZ, RZ ;  /* 0x000000ffff377224 */ /* 0x000fe200078e00ff */
[----:B------:R-:W-:Y:S01]  /*5790*/  LOP3.LUT R44, R44, 0x200, R6, 0xf8, !PT ;  /* 0x000002002c2c7812 */ /* 0x000fe200078ef806 */
[----:B------:R-:W4:Y:S01]  /*57a0*/  LDCU UR60, c[0x0][0x370] ;  /* 0x00006e00ff3c77ac */ /* 0x000f220008000800 */
[----:B------:R-:W-:-:S02]  /*57b0*/  LOP3.LUT R23, R3, 0x400000, R23, 0xf8, !PT ;  /* 0x0040000003177812 */ /* 0x000fc400078ef817 */
[----:B------:R-:W-:Y:S01]  /*57c0*/  LOP3.LUT P0, RZ, R45, 0x40, RZ, 0xc0, !PT ;  /* 0x000000402dff7812 */ /* 0x000fe2000780c0ff */
[----:B------:R-:W4:Y:S01]  /*57d0*/  LDS R0, [UR43+0x130] ;  /* 0x0001302bff007984 */ /* 0x000f220008000800 */
[----:B-1----:R-:W-:Y:S01]  /*57e0*/  IMAD.U32 R49, RZ, RZ, UR4 ;  /* 0x00000004ff317e24 */ /* 0x002fe2000f8e00ff */
[----:B------:R-:W-:Y:S01]  /*57f0*/  UIADD3 UR4, UPT, UPT, UR43, 0x200, URZ ;  /* 0x000002002b047890 */ /* 0x000fe2000fffe0ff */
[----:B------:R-:W-:Y:S01]  /*5800*/  LOP3.LUT R44, R44, R2, RZ, 0xfc, !PT ;  /* 0x000000022c2c7212 */ /* 0x000fe200078efcff */
[----:B------:R-:W-:Y:S01]  /*5810*/  IMAD.U32 R48, RZ, RZ, UR5 ;  /* 0x00000005ff307e24 */ /* 0x000fe2000f8e00ff */
[----:B------:R-:W-:Y:S01]  /*5820*/  P2R R2, PR, RZ, 0x1 ;  /* 0x00000001ff027803 */ /* 0x000fe20000000000 */
[----:B------:R-:W1:Y:S01]  /*5830*/  LDCU UR42, c[0x0][0xb0c] ;  /* 0x00016180ff2a77ac */ /* 0x000e620008000800 */
[----:B------:R-:W-:Y:S01]  /*5840*/  LOP3.LUT R60, R60, 0x60, RZ, 0xc0, !PT ;  /* 0x000000603c3c7812 */ /* 0x000fe200078ec0ff */
[----:B------:R-:W-:Y:S01]  /*5850*/  IMAD.U32 R52, RZ, RZ, UR4 ;  /* 0x00000004ff347e24 */ /* 0x000fe2000f8e00ff */
[----:B------:R-:W-:Y:S01]  /*5860*/  MOV R57, RZ ;  /* 0x000000ff00397202 */ /* 0x000fe20000000f00 */
[----:B------:R-:W1:Y:S01]  /*5870*/  LDCU UR39, c[0x0][0xb30] ;  /* 0x00016600ff2777ac */ /* 0x000e620008000800 */
[----:B------:R-:W1:Y:S01]  /*5880*/  LDCU.64 UR54, c[0x0][0x888] ;  /* 0x00011100ff3677ac */ /* 0x000e620008000a00 */
[----:B------:R-:W1:Y:S01]  /*5890*/  LDCU.64 UR40, c[0x0][0xb28] ;  /* 0x00016500ff2877ac */ /* 0x000e620008000a00 */
[----:B------:R-:W1:Y:S01]  /*58a0*/  LDCU.128 UR56, c[0x0][0xb10] ;  /* 0x00016200ff3877ac */ /* 0x000e620008000c00 */
[----:B------:R-:W1:Y:S01]  /*58b0*/  LDCU UR53, c[0x0][0x374] ;  /* 0x00006e80ff3577ac */ /* 0x000e620008000800 */
[----:B------:R-:W-:Y:S01]  /*58c0*/  UMOV UR52, URZ ;  /* 0x000000ff00347c82 */ /* 0x000fe20008000000 */
[----:B------:R-:W-:Y:S01]  /*58d0*/  UMOV UR46, URZ ;  /* 0x000000ff002e7c82 */ /* 0x000fe20008000000 */
[----:B-1234-:R-:W-:-:S07]  /*58e0*/  IMAD.IADD R23, R0, 0x1, R23 ;  /* 0x0000000100177824 */ /* 0x01efce00078e0217 */
.L_x_143:
[----:B------:R-:W-:Y:S02]  /*58f0*/  LEA R3, R55, UR43, 0x3 ;  /* 0x0000002b37037c11 */ /* 0x000fe4000f8e18ff */
[----:B------:R-:W-:Y:S02]  /*5900*/  SHF.L.U32 R0, R57, 0x1f, RZ ;  /* 0x0000001f39007819 */ /* 0x000fe400000006ff */
[----:B-1----:R-:W-:Y:S02]  /*5910*/  LEA R4, R55, UR43, 0x4 ;  /* 0x0000002b37047c11 */ /* 0x002fe4000f8e20ff */
[----:B------:R-:W1:Y:S02]  /*5920*/  SYNCS.PHASECHK.TRANS64.TRYWAIT P0, [R3+URZ+0x80], R0 ;  /* 0x00008000030075a7 */ /* 0x000e6400080011ff */
[----:B-1----:R-:W-:Y:S05]  /*5930*/  @!P0 BRA `(.L_x_100) ;  /* 0x0000003c00a48947 */ /* 0x002fea0003800000 */
.L_x_192:
        /* <DEDUP_REMOVED lines=8> */
[----:B--2---:R-:W-:Y:S11]  /*59c0*/  LOP3.LUT P0, RZ, R6, 0x1, RZ, 0xc0, !PT ;  /* 0x0000000106ff7812 */ /* 0x004ff6000780c0ff */
[----:B------:R-:W-:Y:S02]  /*59d0*/  @!UPT UIADD3 URZ, UPT, UPT, URZ, URZ, URZ ;  /* 0x000000fffffff290 */ /* 0x000fe4000fffe0ff */
[----:B---3--:R-:W-:Y:S01]  /*59e0*/  VOTEU.ANY UP1, P0 ;  /* 0x0000000000ff7886 */ /* 0x008fe20000020100 */
[----:B------:R-:W-:Y:S01]  /*59f0*/  PLOP3.LUT P0, PT, PT, PT, UP1, 0x80, 0x8 ;  /* 0x000000000008781c */ /* 0x000fe20003f0f018 */
[----:B------:R-:W-:Y:S11]  /*5a00*/  UP2UR UR62, UPR, URZ, 0x2 ;  /* 0x00000002ff3e7883 */ /* 0x000ff60008000000 */
[----:B------:R-:W-:Y:S01]  /*5a10*/  @!UPT UIADD3 URZ, UPT, UPT, URZ, URZ, URZ ;  /* 0x000000fffffff290 */ /* 0x000fe2000fffe0ff */
[----:B-1----:R-:W-:Y:S02]  /*5a20*/  @P0 SHF.R.U32.HI R0, RZ, 0x10, R5 ;  /* 0x00000010ff000819 */ /* 0x002fe40000011605 */
        /* <DEDUP_REMOVED lines=12> */
[----:B------:R-:W2:Y:S01]  /*5af0*/  LDCU UR12, c[0x0][0xb20] ;  /* 0x00016400ff0c77ac */ /* 0x000ea20008000800 */
[----:B------:R-:W-:Y:S02]  /*5b00*/  UIMAD.WIDE.U32 UR4, UR53, UR59, URZ ;  /* 0x0000003b350472a5 */ /* 0x000fe4000f8e00ff */
[----:B------:R-:W-:Y:S02]  /*5b10*/  UIMAD.WIDE.U32 UR6, UR60, UR56, URZ ;  /* 0x000000383c0672a5 */ /* 0x000fe4000f8e00ff */
[----:B------:R-:W-:Y:S02]  /*5b20*/  UISETP.NE.AND UP0, UPT, UR58, 0x1, UPT ;  /* 0x000000013a00788c */ /* 0x000fe4000bf05270 */
[----:B------:R-:W-:Y:S02]  /*5b30*/  UIMAD.WIDE.U32 UR8, UR37, UR59, URZ ;  /* 0x0000003b250872a5 */ /* 0x000fe4000f8e00ff */
[----:B------:R-:W-:Y:S02]  /*5b40*/  UIMAD.WIDE.U32 UR10, UR38, UR56, URZ ;  /* 0x00000038260a72a5 */ /* 0x000fe4000f8e00ff */
[----:B------:R-:W-:Y:S02]  /*5b50*/  UISETP.NE.AND UP1, UPT, UR42, 0x1, UPT ;  /* 0x000000012a00788c */ /* 0x000fe4000bf25270 */
[----:B------:R-:W-:Y:S01]  /*5b60*/  UISETP.NE.AND UP2, UPT, UR45, 0x1, UPT ;  /* 0x000000012d00788c */ /* 0x000fe2000bf45270 */
[----:B------:R-:W-:Y:S02]  /*5b70*/  UMOV UR4, UR5 ;  /* 0x0000000500047c82 */ /* 0x000fe40008000000 */
[----:B--2---:R-:W-:Y:S03]  /*5b80*/  USHF.R.U32.HI UR5, URZ, UR12, UR4 ;  /* 0x0000000cff057299 */ /* 0x004fe60008011604 */
[----:B------:R-:W-:Y:S02]  /*5b90*/  UMOV UR4, UR7 ;  /* 0x0000000700047c82 */ /* 0x000fe40008000000 */
[----:B------:R-:W-:Y:S02]  /*5ba0*/  USHF.R.U32.HI UR7, URZ, UR57, UR4 ;  /* 0x00000039ff077299 */ /* 0x000fe40008011604 */
[----:B------:R-:W-:Y:S02]  /*5bb0*/  USEL UR4, UR53, UR5, !UP0 ;  /* 0x0000000535047287 */ /* 0x000fe4000c000000 */
[----:B------:R-:W-:Y:S01]  /*5bc0*/  USEL UR7, UR60, UR7, !UP1 ;  /* 0x000000073c077287 */ /* 0x000fe2000c800000 */
[----:B------:R-:W-:Y:S01]  /*5bd0*/  UMOV UR5, UR9 ;  /* 0x0000000900057c82 */ /* 0x000fe20008000000 */
[----:B------:R-:W-:Y:S02]  /*5be0*/  UIMAD.WIDE.U32 UR8, UR4, UR40, URZ ;  /* 0x00000028040872a5 */ /* 0x000fe4000f8e00ff */
[----:B------:R-:W-:Y:S03]  /*5bf0*/  USHF.R.U32.HI UR6, URZ, UR12, UR5 ;  /* 0x0000000cff067299 */ /* 0x000fe60008011605 */
[----:B------:R-:W-:Y:S01]  /*5c00*/  UMOV UR5, UR11 ;  /* 0x0000000b00057c82 */ /* 0x000fe20008000000 */
[----:B------:R-:W-:Y:S02]  /*5c10*/  UIMAD.WIDE.U32 UR10, UR7, UR40, URZ ;  /* 0x00000028070a72a5 */ /* 0x000fe4000f8e00ff */
[----:B------:R-:W-:Y:S02]  /*5c20*/  USHF.R.U32.HI UR12, URZ, UR57, UR5 ;  /* 0x00000039ff0c7299 */ /* 0x000fe40008011605 */
[----:B------:R-:W-:Y:S01]  /*5c30*/  USEL UR6, UR37, UR6, !UP0 ;  /* 0x0000000625067287 */ /* 0x000fe2000c000000 */
[----:B------:R-:W-:Y:S02]  /*5c40*/  UMOV UR5, UR9 ;  /* 0x0000000900057c82 */ /* 0x000fe40008000000 */
[----:B------:R-:W-:Y:S01]  /*5c50*/  UMOV UR10, UR11 ;  /* 0x0000000b000a7c82 */ /* 0x000fe20008000000 */
[----:B------:R-:W-:Y:S02]  /*5c60*/  @UP2 USHF.R.U32.HI UR4, URZ, UR41, UR5 ;  /* 0x00000029ff042299 */ /* 0x000fe40008011605 */
[----:B------:R-:W-:Y:S02]  /*5c70*/  @UP2 USHF.R.U32.HI UR7, URZ, UR41, UR10 ;  /* 0x00000029ff072299 */ /* 0x000fe4000801160a */
[----:B------:R-:W-:Y:S02]  /*5c80*/  UIMAD UR4, UR45, UR4, URZ ;  /* 0x000000042d0472a4 */ /* 0x000fe4000f8e02ff */
        /* <DEDUP_REMOVED lines=8> */
[----:B------:R-:W-:Y:S02]  /*5d10*/  USEL UR11, UR6, UR4, !UP2 ;  /* 0x00000004060b7287 */ /* 0x000fe4000d000000 */
[----:B------:R-:W-:Y:S02]  /*5d20*/  UIADD3 UR8, UPT, UPT, -UR5, URZ, URZ ;  /* 0x000000ff05087290 */ /* 0x000fe4000fffe1ff */
[----:B------:R-:W-:Y:S01]  /*5d30*/  UIADD3 UR10, UPT, UPT, -UR11, URZ, URZ ;  /* 0x000000ff0b0a7290 */ /* 0x000fe2000fffe1ff */
[----:B------:R-:W-:Y:S01]  /*5d40*/  @!UP0 UMOV UR4, UR9 ;  /* 0x0000000900048c82 */ /* 0x000fe20008000000 */
[----:B------:R-:W-:Y:S02]  /*5d50*/  UIADD3 UR9, UPT, UPT, -UR6, URZ, URZ ;  /* 0x000000ff06097290 */ /* 0x000fe4000fffe1ff */
[----:B------:R-:W-:Y:S02]  /*5d60*/  @!UP0 USHF.R.U32.HI UR4, URZ, UR41, UR4 ;  /* 0x00000029ff048299 */ /* 0x000fe40008011604 */
[----:B------:R-:W-:Y:S02]  /*5d70*/  UIMAD UR10, UR45, UR10, UR6 ;  /* 0x0000000a2d0a72a4 */ /* 0x000fe4000f8e0206 */
[----:B------:R-:W-:Y:S04]  /*5d80*/  @!UP0 USEL UR4, UR5, UR4, !UP2 ;  /* 0x0000000405048287 */ /* 0x000fe8000d000000 */
[----:B------:R-:W-:Y:S02]  /*5d90*/  @!UP0 UIMAD UR10, UR7, UR10, UR4 ;  /* 0x0000000a070a82a4 */ /* 0x000fe4000f8e0204 */
[----:B------:R-:W-:Y:S02]  /*5da0*/  @!UP0 UIADD3 UR11, UPT, UPT, UR11, -UR4, URZ ;  /* 0x800000040b0b8290 */ /* 0x000fe4000fffe0ff */
[----:B------:R-:W-:Y:S02]  /*5db0*/  UIMAD UR7, UR42, UR8, UR38 ;  /* 0x000000082a0772a4 */ /* 0x000fe4000f8e0226 */
[----:B------:R-:W-:Y:S02]  /*5dc0*/  @!UP0 UIMAD UR6, UR11, UR45, UR5 ;  /* 0x0000002d0b0682a4 */ /* 0x000fe4000f8e0205 */
[----:B------:R-:W-:Y:S01]  /*5dd0*/  UIMAD UR4, UR58, UR9, UR37 ;  /* 0x000000093a0472a4 */ /* 0x000fe2000f8e0225 */
[----:B------:R-:W-:Y:S02]  /*5de0*/  @!UP0 UMOV UR5, UR10 ;  /* 0x0000000a00058c82 */ /* 0x000fe40008000000 */
[----:B------:R-:W-:Y:S02]  /*5df0*/  UIMAD UR38, UR5, UR42, UR7 ;  /* 0x0000002a052672a4 */ /* 0x000fe4000f8e0207 */
[----:B------:R-:W-:Y:S11]  /*5e00*/  UIMAD UR37, UR6, UR58, UR4 ;  /* 0x0000003a062572a4 */ /* 0x000ff6000f8e0204 */
[----:B------:R-:W-:Y:S01]  /*5e10*/  @!UPT UIADD3 URZ, UPT, UPT, URZ, URZ, URZ ;  /* 0x000000fffffff290 */ /* 0x000fe2000fffe0ff */
.L_x_101:
[----:B------:R-:W-:Y:S01]  /*5e20*/  UISETP.NE.AND UP0, UPT, UR39, 0x1, UPT ;  /* 0x000000012700788c */ /* 0x000fe2000bf05270 */
[----:B------:R-:W-:Y:S01]  /*5e30*/  LOP3.LUT P0, RZ, R52, 0x90, RZ, 0xc0, !PT ;  /* 0x0000009034ff7812 */ /* 0x000fe2000780c0ff */
[----:B------:R-:W-:Y:S01]  /*5e40*/  USHF.L.U32 UR50, UR20, 0x6, URZ ;  /* 0x0000000614327899 */ /* 0x000fe200080006ff */
[----:B------:R-:W-:Y:S01]  /*5e50*/  BSSY.RECONVERGENT B6, `(.L_x_102) ;  /* 0x0000034000067945 */ /* 0x000fe20003800200 */
[----:B------:R-:W-:Y:S01]  /*5e60*/  USHF.L.U32 UR49, UR24, 0x7, URZ ;  /* 0x0000000718317899 */ /* 0x000fe200080006ff */
[----:B------:R-:W-:Y:S06]  /*5e70*/  IADD3 R55, PT, PT, R55, 0x1, RZ ;  /* 0x0000000137377810 */ /* 0x000fec0007ffe0ff */
[----:B------:R-:W2:Y:S01]  /*5e80*/  @!UP0 LDCU.128 UR12, c[0x0][0xb10] ;  /* 0x00016200ff0c87ac */ /* 0x000ea20008000c00 */
[----:B------:R-:W3:Y:S01]  /*5e90*/  @!UP0 LDCU UR5, c[0x0][0xb0c] ;  /* 0x00016180ff0587ac */ /* 0x000ee20008000800 */
[----:B------:R-:W4:Y:S01]  /*5ea0*/  @!UP0 LDCU UR10, c[0x0][0xb20] ;  /* 0x00016400ff0a87ac */ /* 0x000f220008000800 */
[----:B--2---:R-:W-:Y:S02]  /*5eb0*/  UIMAD.WIDE.U32 UR8, UR38, UR12, URZ ;  /* 0x0000000c260872a5 */ /* 0x004fe4000f8e00ff */
[----:B------:R-:W-:Y:S02]  /*5ec0*/  UIMAD.WIDE.U32 UR6, UR37, UR15, URZ ;  /* 0x0000000f250672a5 */ /* 0x000fe4000f8e00ff */
[----:B------:R-:W-:Y:S03]  /*5ed0*/  @!UP0 UISETP.NE.AND UP1, UPT, UR14, 0x1, UPT ;  /* 0x000000010e00888c */ /* 0x000fe6000bf25270 */
[----:B------:R-:W-:Y:S01]  /*5ee0*/  @!UP0 UMOV UR4, UR9 ;  /* 0x0000000900048c82 */ /* 0x000fe20008000000 */
[----:B---3--:R-:W-:Y:S02]  /*5ef0*/  @!UP0 UISETP.NE.AND UP2, UPT, UR5, 0x1, UPT ;  /* 0x000000010500888c */ /* 0x008fe4000bf45270 */
[----:B------:R-:W-:Y:S01]  /*5f00*/  @!UP0 USHF.R.U32.HI UR4, URZ, UR13, UR4 ;  /* 0x0000000dff048299 */ /* 0x000fe20008011604 */
[----:B------:R-:W-:Y:S02]  /*5f10*/  @!UP0 UMOV UR6, UR7 ;  /* 0x0000000700068c82 */ /* 0x000fe40008000000 */
[----:B----4-:R-:W-:Y:S02]  /*5f20*/  @!UP0 USHF.R.U32.HI UR6, URZ, UR10, UR6 ;  /* 0x0000000aff068299 */ /* 0x010fe40008011606 */
[----:B------:R-:W-:Y:S02]  /*5f30*/  @!UP0 USEL UR7, UR38, UR4, !UP2 ;  /* 0x0000000426078287 */ /* 0x000fe4000d000000 */
[----:B------:R-:W-:Y:S04]  /*5f40*/  @!UP0 USEL UR6, UR37, UR6, !UP1 ;  /* 0x0000000625068287 */ /* 0x000fe8000c800000 */
[----:B------:R-:W-:Y:S02]  /*5f50*/  @!UP0 UIADD3 UR4, UPT, UPT, -UR7, UR6, URZ ;  /* 0x0000000607048290 */ /* 0x000fe4000fffe1ff */
[----:B------:R-:W-:Y:S02]  /*5f60*/  @!UP0 UIADD3 UR6, UPT, UPT, UR7, -UR6, URZ ;  /* 0x8000000607068290 */ /* 0x000fe4000fffe0ff */
[----:B------:R-:W-:Y:S02]  /*5f70*/  @!UP0 UIMAD UR38, UR4, UR5, UR38 ;  /* 0x00000005042682a4 */ /* 0x000fe4000f8e0226 */
[----:B------:R-:W-:Y:S01]  /*5f80*/  @!UP0 UIMAD UR37, UR6, UR14, UR37 ;  /* 0x0000000e062582a4 */ /* 0x000fe2000f8e0225 */
[----:B------:R-:W-:Y:S11]  /*5f90*/  @!P0 BRA `(.L_x_103) ;  /* 0x00000000007c8947 */ /* 0x000ff60003800000 */
[----:B------:R-:W2:Y:S01]  /*5fa0*/  LDCU.64 UR8, c[0x4][0x80] ;  /* 0x01001000ff0877ac */ /* 0x000ea20008000a00 */
[----:B------:R-:W-:Y:S01]  /*5fb0*/  MOV R2, 0x0 ;  /* 0x0000000000027802 */ /* 0x000fe20000000f00 */
[----:B------:R-:W-:Y:S02]  /*5fc0*/  HFMA2 R12, -RZ, RZ, 0, 5.9604644775390625e-08 ;  /* 0x00000001ff0c7431 */ /* 0x000fe400000001ff */
[----:B------:R-:W-:Y:S01]  /*5fd0*/  IMAD.MOV.U32 R8, RZ, RZ, 0x70 ;  /* 0x00000070ff087424 */ /* 0x000fe200078e00ff */
[----:B------:R3:W4:Y:S01]  /*5fe0*/  LDC.64 R14, c[0x4][R2] ;  /* 0x01000000020e7b82 */ /* 0x0007220000000a00 */
[----:B------:R-:W1:Y:S01]  /*5ff0*/  LDCU.64 UR6, c[0x4][0x88] ;  /* 0x01001100ff0677ac */ /* 0x000e620008000a00 */
[----:B------:R-:W-:Y:S01]  /*6000*/  IMAD.MOV.U32 R13, RZ, RZ, RZ ;  /* 0x000000ffff0d7224 */ /* 0x000fe200078e00ff */
[----:B------:R-:W1:Y:S01]  /*6010*/  LDCU.64 UR4, c[0x4][0x8] ;  /* 0x01000100ff0477ac */ /* 0x000e620008000a00 */
[----:B--2---:R-:W-:Y:S01]  /*6020*/  MOV R5, UR9 ;  /* 0x0000000900057c02 */ /* 0x004fe20008000f00 */
[----:B------:R-:W-:Y:S01]  /*6030*/  IMAD.U32 R4, RZ, RZ, UR8 ;  /* 0x00000008ff047e24 */ /* 0x000fe2000f8e00ff */
[----:B-1----:R-:W-:Y:S01]  /*6040*/  MOV R7, UR7 ;  /* 0x0000000700077c02 */ /* 0x002fe20008000f00 */
[----:B------:R-:W-:Y:S01]  /*6050*/  IMAD.U32 R6, RZ, RZ, UR6 ;  /* 0x00000006ff067e24 */ /* 0x000fe2000f8e00ff */
[----:B------:R-:W-:Y:S01]  /*6060*/  MOV R11, UR5 ;  /* 0x00000005000b7c02 */ /* 0x000fe20008000f00 */
[----:B------:R-:W-:Y:S02]  /*6070*/  IMAD.U32 R10, RZ, RZ, UR4 ;  /* 0x00000004ff0a7e24 */ /* 0x000fe4000f8e00ff */
[----:B------:R-:W-:Y:S07]  /*6080*/  LEPC R20, `(.L_x_104) ;  /* 0x000000001014794e */ /* 0x000fee0000000000 */
[----:B---345:R-:W-:Y:S05]  /*6090*/  CALL.ABS.NOINC R14 ;  /* 0x000000000e007343 */ /* 0x038fea0003c00000 */
.L_x_104:
[----:B------:R-:W1:Y:S01]  /*60a0*/  LDCU.64 UR8, c[0x4][0x80] ;  /* 0x01001000ff0877ac */ /* 0x000e620008000a00 */
[----:B------:R-:W2:Y:S01]  /*60b0*/  LDC.64 R2, c[0x4][R2] ;  /* 0x0100000002027b82 */ /* 0x000ea20000000a00 */
[----:B------:R-:W-:Y:S02]  /*60c0*/  HFMA2 R12, -RZ, RZ, 0, 5.9604644775390625e-08 ;  /* 0x00000001ff0c7431 */ /* 0x000fe400000001ff */
[----:B------:R-:W-:Y:S02]  /*60d0*/  IMAD.MOV.U32 R8, RZ, RZ, 0x70 ;  /* 0x00000070ff087424 */ /* 0x000fe400078e00ff */
[----:B------:R-:W-:Y:S01]  /*60e0*/  IMAD.MOV.U32 R13, RZ, RZ, RZ ;  /* 0x000000ffff0d7224 */ /* 0x000fe200078e00ff */
[----:B------:R-:W3:Y:S01]  /*60f0*/  LDCU.64 UR6, c[0x4][0x88] ;  /* 0x01001100ff0677ac */ /* 0x000ee20008000a00 */
[----:B------:R-:W4:Y:S01]  /*6100*/  LDCU.64 UR4, c[0x4][0x8] ;  /* 0x01000100ff0477ac */ /* 0x000f220008000a00 */
[----:B-1----:R-:W-:Y:S02]  /*6110*/  MOV R4, UR8 ;  /* 0x0000000800047c02 */ /* 0x002fe40008000f00 */
[----:B------:R-:W-:Y:S02]  /*6120*/  MOV R5, UR9 ;  /* 0x0000000900057c02 */ /* 0x000fe40008000f00 */
[----:B---3--:R-:W-:Y:S01]  /*6130*/  MOV R7, UR7 ;  /* 0x0000000700077c02 */ /* 0x008fe20008000f00 */
[----:B------:R-:W-:Y:S01]  /*6140*/  IMAD.U32 R6, RZ, RZ, UR6 ;  /* 0x00000006ff067e24 */ /* 0x000fe2000f8e00ff */
[----:B----4-:R-:W-:Y:S01]  /*6150*/  MOV R11, UR5 ;  /* 0x00000005000b7c02 */ /* 0x010fe20008000f00 */
[----:B------:R-:W-:Y:S02]  /*6160*/  IMAD.U32 R10, RZ, RZ, UR4 ;  /* 0x00000004ff0a7e24 */ /* 0x000fe4000f8e00ff */
[----:B------:R-:W-:Y:S07]  /*6170*/  LEPC R20, `(.L_x_103) ;  /* 0x000000001014794e */ /* 0x000fee0000000000 */
[----:B--2---:R-:W-:Y:S05]  /*6180*/  CALL.ABS.NOINC R2 ;  /* 0x0000000002007343 */ /* 0x004fea0003c00000 */
.L_x_103:
[----:B------:R-:W-:Y:S05]  /*6190*/  BSYNC.RECONVERGENT B6 ;  /* 0x0000000000067941 */ /* 0x000fea0003800200 */
.L_x_102:
[----:B------:R-:W-:Y:S02]  /*61a0*/  R2UR UR6, R51 ;  /* 0x00000000330672ca */ /* 0x000fe400000e0000 */
[----:B------:R-:W-:Y:S02]  /*61b0*/  R2UR UR5, R49 ;  /* 0x00000000310572ca */ /* 0x000fe400000e0000 */
[----:B------:R-:W-:Y:S02]  /*61c0*/  R2UR UR4, R48 ;  /* 0x00000000300472ca */ /* 0x000fe400000e0000 */
[----:B------:R-:W-:Y:S02]  /*61d0*/  ISETP.NE.U32.AND P4, PT, R42, RZ, PT ;  /* 0x000000ff2a00720c */ /* 0x000fe40003f85070 */
[----:B------:R-:W-:Y:S02]  /*61e0*/  ISETP.NE.U32.AND P2, PT, RZ, UR54, PT ;  /* 0x00000036ff007c0c */ /* 0x000fe4000bf45070 */
[----:B------:R-:W-:Y:S02]  /*61f0*/  ISETP.NE.AND.EX P4, PT, R43, RZ, PT, P4 ;  /* 0x000000ff2b00720c */ /* 0x000fe40003f85340 */
[----:B------:R-:W-:Y:S01]  /*6200*/  ISETP.NE.AND.EX P2, PT, RZ, UR55, PT, P2 ;  /* 0x00000037ff007c0c */ /* 0x000fe2000bf45320 */
[----:B------:R-:W-:Y:S02]  /*6210*/  UISETP.NE.AND UP2, UPT, UR6, URZ, UPT ;  /* 0x000000ff0600728c */ /* 0x000fe4000bf45270 */
[----:B------:R-:W-:Y:S04]  /*6220*/  UISETP.NE.U32.AND UP0, UPT, UR5, URZ, UPT ;  /* 0x000000ff0500728c */ /* 0x000fe8000bf05070 */
[----:B------:R-:W-:Y:S01]  /*6230*/  UISETP.NE.AND.EX UP1, UPT, UR4, URZ, UPT, UP0 ;  /* 0x000000ff0400728c */ /* 0x000fe2000bf25300 */
[----:B------:R-:W-:Y:S01]  /*6240*/  PLOP3.LUT P1, PT, PT, PT, UP2, 0x80, 0x8 ;  /* 0x000000000008781c */ /* 0x000fe20003f2f028 */
[----:B------:R-:W-:Y:S03]  /*6250*/  UPLOP3.LUT UP0, UPT, UPT, UPT, UPT, 0x40, 0x4 ;  /* 0x000000000004789c */ /* 0x000fe60003f0e870 */
[----:B------:R-:W-:Y:S06]  /*6260*/  @UP2 UPLOP3.LUT UP0, UPT, UPT, UPT, UP1, 0x80, 0x8 ;  /* 0x000000000008289c */ /* 0x000fec0003f0f010 */
[----:B------:R-:W-:Y:S01]  /*6270*/  PLOP3.LUT P0, PT, PT, PT, UP0, 0x80, 0x8 ;  /* 0x000000000008781c */ /* 0x000fe20003f0f008 */
[----:B------:R-:W-:Y:S01]  /*6280*/  @!UPT UIADD3 URZ, UPT, UPT, URZ, URZ, URZ ;  /* 0x000000fffffff290 */ /* 0x000fe2000fffe0ff */
[----:B------:R-:W-:Y:S11]  /*6290*/  BRA.U !UP1, `(.L_x_105) ;  /* 0x0000000109407547 */ /* 0x000ff6000b800000 */
[----:B------:R-:W-:Y:S01]  /*62a0*/  UISETP.NE.U32.AND UP0, UPT, UR54, URZ, UPT ;  /* 0x000000ff3600728c */ /* 0x000fe2000bf05070 */
[----:B------:R-:W-:Y:S01]  /*62b0*/  R2UR UR6, R49 ;  /* 0x00000000310672ca */ /* 0x000fe200000e0000 */
[----:B------:R-:W2:Y:S01]  /*62c0*/  LDCU.64 UR8, c[0x0][0x358] ;  /* 0x00006b00ff0877ac */ /* 0x000ea20008000a00 */
[----:B------:R-:W-:Y:S02]  /*62d0*/  HFMA2 R46, -RZ, RZ, 0, 5.9604644775390625e-08 ;  /* 0x00000001ff2e7431 */ /* 0x000fe400000001ff */
[----:B-1----:R-:W-:Y:S01]  /*62e0*/  IMAD.MOV.U32 R0, RZ, RZ, 0x1 ;  /* 0x00000001ff007424 */ /* 0x002fe200078e00ff */
[----:B------:R-:W-:Y:S06]  /*62f0*/  UISETP.NE.AND.EX UP0, UPT, UR55, URZ, UPT, UP0 ;  /* 0x000000ff3700728c */ /* 0x000fec000bf05300 */
[----:B------:R-:W-:Y:S05]  /*6300*/  PLOP3.LUT P3, PT, PT, PT, UP0, 0x80, 0x8 ;  /* 0x000000000008781c */ /* 0x000fea0003f6f008 */
[----:B------:R-:W1:Y:S01]  /*6310*/  @UP0 LDCU.64 UR4, c[0x0][0x888] ;  /* 0x00011100ff0407ac */ /* 0x000e620008000a00 */
[----:B------:R-:W-:Y:S07]  /*6320*/  @UP0 UIMAD UR6, UR36, UR6, URZ ;  /* 0x00000006240602a4 */ /* 0x000fee000f8e02ff */
[----:B------:R-:W-:Y:S01]  /*6330*/  @!P3 PRMT R46, R0, 0x7610, R46 ;  /* 0x00007610002eb816 */ /* 0x000fe2000000002e */
[----:B-1----:R-:W-:Y:S06]  /*6340*/  @UP0 UIMAD.WIDE UR4, UR6, 0x4, UR4 ;  /* 0x00000004060408a5 */ /* 0x002fec000f8e0204 */
[----:B------:R-:W-:Y:S02]  /*6350*/  IMAD.U32 R2, RZ, RZ, UR4 ;  /* 0x00000004ff027e24 */ /* 0x000fe4000f8e00ff */
[----:B------:R-:W-:Y:S03]  /*6360*/  IMAD.U32 R3, RZ, RZ, UR5 ;  /* 0x00000005ff037e24 */ /* 0x000fe6000f8e00ff */
[----:B------:R-:W1:Y:S02]  /*6370*/  @!UP0 LDCU UR4, c[0x0][0x880] ;  /* 0x00011000ff0487ac */ /* 0x000e640008000800 */
[----:B--2--5:R2:W5:Y:S02]  /*6380*/  @P3 LDG.E R27, desc[UR8][R2.64] ;  /* 0x00000008021b3981 */ /* 0x024564000c1e1900 */
[----:B-12---:R-:W-:Y:S02]  /*6390*/  @!P3 MOV R27, UR4 ;  /* 0x00000004001bbc02 */ /* 0x006fe40008000f00 */
.L_x_105:
[----:B------:R-:W-:Y:S05]  /*63a0*/  @!P4 BRA `(.L_x_106) ;  /* 0x000000000024c947 */ /* 0x000fea0003800000 */
[----:B------:R-:W-:Y:S01]  /*63b0*/  ISETP.NE.U32.AND P3, PT, R40, RZ, PT ;  /* 0x000000ff2800720c */ /* 0x000fe20003f65070 */
[----:B------:R-:W2:Y:S03]  /*63c0*/  LDCU.64 UR4, c[0x0][0x358] ;  /* 0x00006b00ff0477ac */ /* 0x000ea60008000a00 */
[----:B------:R-:W-:Y:S11]  /*63d0*/  ISETP.NE.AND.EX P3, PT, R41, RZ, PT, P3 ;  /* 0x000000ff2900720c */ /* 0x000ff60003f65330 */
[----:B------:R-:W-:Y:S02]  /*63e0*/  @!UPT UIADD3 URZ, UPT, UPT, URZ, URZ, URZ ;  /* 0x000000fffffff290 */ /* 0x000fe4000fffe0ff */
[----:B------:R-:W3:Y:S01]  /*63f0*/  @P3 LDC.64 R2, c[0x0][0x8a8] ;  /* 0x00022a00ff023b82 */ /* 0x000ee20000000a00 */
[----:B-1----:R-:W-:Y:S04]  /*6400*/  @P3 IMAD R0, R42, UR36, RZ ;  /* 0x000000242a003c24 */ /* 0x002fe8000f8e02ff */
[----:B---3--:R-:W-:Y:S05]  /*6410*/  @P3 IMAD.WIDE R2, R0, 0x4, R2 ;  /* 0x0000000400023825 */ /* 0x008fea00078e0202 */
[----:B--2--5:R2:W5:Y:S02]  /*6420*/  @P3 LDG.E R24, desc[UR4][R2.64] ;  /* 0x0000000402183981 */ /* 0x024564000c1e1900 */
[----:B--2---:R-:W3:Y:S02]  /*6430*/  @!P3 LDC R24, c[0x0][0x8a0] ;  /* 0x00022800ff18bb82 */ /* 0x004ee40000000800 */
.L_x_106:
[----:B-----5:R-:W-:Y:S01]  /*6440*/  FSETP.NEU.AND P3, PT, R27, RZ, PT ;  /* 0x000000ff1b00720b */ /* 0x020fe20003f6d000 */
[----:B------:R-:W-:Y:S01]  /*6450*/  IMAD.SHL.U32 R56, R44, 0x2, RZ ;  /* 0x000000022c387824 */ /* 0x000fe200078e00ff */
[----:B------:R-:W-:Y:S01]  /*6460*/  SEL R3, RZ, 0xffffffff, P2 ;  /* 0xffffffffff037807 */ /* 0x000fe20001000000 */
[----:B------:R-:W-:Y:S01]  /*6470*/  BSSY B1, `(.L_x_107) ;  /* 0x0000034000017945 */ /* 0x000fe20003800000 */
[----:B------:R-:W-:Y:S01]  /*6480*/  @P1 LOP3.LUT P2, RZ, R46, 0xff, RZ, 0xc0, !PT ;  /* 0x000000ff2eff1812 */ /* 0x000fe2000784c0ff */
[----:B------:R-:W-:Y:S01]  /*6490*/  IMAD.MOV.U32 R63, RZ, RZ, 0x1 ;  /* 0x00000001ff3f7424 */ /* 0x000fe200078e00ff */
[----:B-1----:R-:W-:Y:S01]  /*64a0*/  @P1 SEL R0, RZ, 0xffffffff, P3 ;  /* 0xffffffffff001807 */ /* 0x002fe20001800000 */
[C---:B------:R-:W-:Y:S01]  /*64b0*/  IMAD R25, R22.reuse, 0x40, R23 ;  /* 0x0000004016197824 */ /* 0x040fe200078e0217 */
[----:B------:R-:W-:Y:S01]  /*64c0*/  LOP3.LUT R59, R59, 0x1, RZ, 0x3c, !PT ;  /* 0x000000013b3b7812 */ /* 0x000fe200078e3cff */
[----:B------:R-:W-:Y:S01]  /*64d0*/  IMAD.MOV.U32 R26, RZ, RZ, RZ ;  /* 0x000000ffff1a7224 */ /* 0x000fe200078e00ff */
[C---:B------:R-:W-:Y:S02]  /*64e0*/  @P0 SEL R0, R3.reuse, R0, !P2 ;  /* 0x0000000003000207 */ /* 0x040fe40005000000 */
[----:B------:R-:W-:Y:S02]  /*64f0*/  CS2R R38, SRZ ;  /* 0x0000000000267805 */ /* 0x000fe4000001ff00 */
[----:B------:R-:W-:Y:S02]  /*6500*/  LEA R53, R22, UR43, 0x3 ;  /* 0x0000002b16357c11 */ /* 0x000fe4000f8e18ff */
[----:B------:R-:W-:Y:S02]  /*6510*/  CS2R R36, SRZ ;  /* 0x0000000000247805 */ /* 0x000fe4000001ff00 */
[----:B------:R-:W-:Y:S02]  /*6520*/  @P1 LOP3.LUT R0, R0, 0x1, RZ, 0xc0, !PT ;  /* 0x0000000100001812 */ /* 0x000fe400078ec0ff */
[----:B------:R-:W-:Y:S02]  /*6530*/  CS2R R30, SRZ ;  /* 0x00000000001e7805 */ /* 0x000fe4000001ff00 */
[----:B------:R-:W-:Y:S02]  /*6540*/  PLOP3.LUT P2, PT, PT, PT, UP1, 0x80, 0x8 ;  /* 0x000000000008781c */ /* 0x000fe40003f4f018 */
[----:B------:R-:W-:Y:S02]  /*6550*/  CS2R R28, SRZ ;  /* 0x00000000001c7805 */ /* 0x000fe4000001ff00 */
[----:B------:R-:W-:Y:S01]  /*6560*/  ISETP.NE.U32.OR P6, PT, R0, 0x1, !P1 ;  /* 0x000000010000780c */ /* 0x000fe20004fc5470 */
[----:B------:R-:W-:Y:S01]  /*6570*/  VIADD R62, R56, UR43 ;  /* 0x0000002b383e7c36 */ /* 0x000fe20008000000 */
[----:B------:R-:W-:Y:S02]  /*6580*/  LOP3.LUT P4, R54, R46, 0xff, RZ, 0xc0, !PT ;  /* 0x000000ff2e367812 */ /* 0x000fe4000788c0ff */
[----:B------:R-:W-:Y:S02]  /*6590*/  SEL R2, RZ, 0xffffffff, P3 ;  /* 0xffffffffff027807 */ /* 0x000fe40001800000 */
[----:B------:R-:W-:Y:S03]  /*65a0*/  P2R R61, PR, RZ, 0x40 ;  /* 0x00000040ff3d7803 */ /* 0x000fe60000000000 */
[----:B------:R-:W-:Y:S04]  /*65b0*/  @P2 SEL R2, R3, R2, !P4 ;  /* 0x0000000203022207 */ /* 0x000fe80006000000 */
[----:B------:R-:W-:Y:S02]  /*65c0*/  @P6 SHF.L.U32 R0, R59, 0x1f, RZ ;  /* 0x0000001f3b006819 */ /* 0x000fe400000006ff */
[----:B------:R-:W-:Y:S02]  /*65d0*/  LOP3.LUT R2, R2, 0x1, RZ, 0xc0, !PT ;  /* 0x0000000102027812 */ /* 0x000fe400078ec0ff */
[----:B------:R1:W2:Y:S02]  /*65e0*/  @P6 SYNCS.PHASECHK.TRANS64.TRYWAIT P1, [UR43+0x30], R0 ;  /* 0x00003000ff0065a7 */ /* 0x0002a4000802112b */
[----:B------:R-:W-:Y:S04]  /*65f0*/  ISETP.NE.U32.AND P5, PT, R2, 0x1, PT ;  /* 0x000000010200780c */ /* 0x000fe80003fa5070 */
[----:B------:R-:W-:Y:S02]  /*6600*/  P2R R64, PR, RZ, 0x20 ;  /* 0x00000020ff407803 */ /* 0x000fe40000000000 */
[----:B-1----:R-:W-:Y:S04]  /*6610*/  SHF.L.U32 R0, R58, 0x1f, RZ ;  /* 0x0000001f3a007819 */ /* 0x002fe800000006ff */
[----:B------:R1:W4:Y:S01]  /*6620*/  SYNCS.PHASECHK.TRANS64.TRYWAIT P0, [R53+URZ+0xa0], R0 ;  /* 0x0000a000350075a7 */ /* 0x00032200080011ff */
[----:B--2---:R-:W-:Y:S01]  /*6630*/  @P6 SEL R63, RZ, 0x1, !P1 ;  /* 0x00000001ff3f6807 */ /* 0x004fe20004800000 */
[----:B-1----:R-:W-:Y:S06]  /*6640*/  @!P6 BRA `(.L_x_108) ;  /* 0x000000000058e947 */ /* 0x002fec0003800000 */
[C---:B------:R-:W-:Y:S01]  /*6650*/  VIADD R2, R62.reuse, 0x200 ;  /* 0x000002003e027836 */ /* 0x040fe20000000000 */
[----:B------:R-:W-:Y:S01]  /*6660*/  LOP3.LUT P6, RZ, R45, 0x40, RZ, 0xc0, !PT ;  /* 0x000000402dff7812 */ /* 0x000fe200078cc0ff */
[----:B------:R-:W-:Y:S01]  /*6670*/  BSSY B0, `(.L_x_109) ;  /* 0x000000e000007945 */ /* 0x000fe20003800000 */
[----:B------:R-:W-:Y:S01]  /*6680*/  ISETP.NE.AND P2, PT, R63, RZ, PT ;  /* 0x000000ff3f00720c */ /* 0x000fe20003f45270 */
[----:B------:R-:W-:Y:S01]  /*6690*/  @P5 VIADD R4, R62, 0x210 ;  /* 0x000002103e045836 */ /* 0x000fe20000000000 */
[----:B------:R-:W-:Y:S01]  /*66a0*/  PLOP3.LUT P1, PT, PT, PT, PT, 0x8, 0x80 ;  /* 0x000000000080781c */ /* 0x000fe20003f2e170 */
[----:B------:R-:W-:Y:S01]  /*66b0*/  IMAD.MOV.U32 R39, RZ, RZ, RZ ;  /* 0x000000ffff277224 */ /* 0x000fe200078e00ff */
[----:B------:R-:W-:Y:S02]  /*66c0*/  @P5 PLOP3.LUT P1, PT, P6, PT, PT, 0x80, 0x8 ;  /* 0x000000000008581c */ /* 0x000fe4000372f070 */
[----:B------:R-:W-:Y:S02]  /*66d0*/  CS2R R36, SRZ ;  /* 0x0000000000247805 */ /* 0x000fe4000001ff00 */
[----:B------:R-:W-:Y:S02]  /*66e0*/  CS2R R30, SRZ ;  /* 0x00000000001e7805 */ /* 0x000fe4000001ff00 */
[----:B------:R-:W-:Y:S07]  /*66f0*/  CS2R R28, SRZ ;  /* 0x00000000001c7805 */ /* 0x000fee000001ff00 */
[----:B------:R-:W-:Y:S01]  /*6700*/  @P1 VIADD R4, R2, 0xfffffff0 ;  /* 0xfffffff002041836 */ /* 0x000fe20000000000 */
[----:B------:R-:W-:Y:S06]  /*6710*/  @P2 BRA `(.L_x_110) ;  /* 0x00000000000c2947 */ /* 0x000fec0003800000 */
[----:B------:R-:W-:Y:S04]  /*6720*/  SHF.L.U32 R3, R59, 0x1f, RZ ;  /* 0x0000001f3b037819 */ /* 0x000fe800000006ff */
[----:B------:R-:W1:Y:S02]  /*6730*/  SYNCS.PHASECHK.TRANS64.TRYWAIT P1, [UR43+0x30], R3 ;  /* 0x00003003ff0075a7 */ /* 0x000e64000802112b */
[----:B-1----:R-:W-:Y:S05]  /*6740*/  @!P1 BRA `(.L_x_111) ;  /* 0x0000003000349947 */ /* 0x002fea0003800000 */
.L_x_110:
[----:B------:R-:W-:Y:S05]  /*6750*/  BSYNC B0 ;  /* 0x0000000000007941 */ /* 0x000fea0003800000 */
.L_x_109:
[----:B------:R-:W-:Y:S01]  /*6760*/  ISETP.NE.AND P1, PT, R64, RZ, PT ;  /* 0x000000ff4000720c */ /* 0x000fe20003f25270 */
[----:B------:R-:W-:Y:S11]  /*6770*/  HFMA2 R26, -RZ, RZ, 0, 5.9604644775390625e-08 ;  /* 0x00000001ff1a7431 */ /* 0x000ff600000001ff */
[----:B------:R-:W-:Y:S01]  /*6780*/  @!UPT UIADD3 URZ, UPT, UPT, URZ, URZ, URZ ;  /* 0x000000fffffff290 */ /* 0x000fe2000fffe0ff */
[----:B------:R2:W1:Y:S04]  /*6790*/  @P1 LDS.128 R36, [R4] ;  /* 0x0000000004241984 */ /* 0x0004680000000c00 */
[----:B------:R2:W1:Y:S02]  /*67a0*/  @P1 LDS.128 R28, [R56+UR43+0x200] ;  /* 0x0002002b381c1984 */ /* 0x0004640008000c00 */
.L_x_108:
[----:B------:R-:W-:Y:S05]  /*67b0*/  BSYNC B1 ;  /* 0x0000000000017941 */ /* 0x000fea0003800000 */
.L_x_107:
[----:B-1----:R-:W-:Y:S04]  /*67c0*/  SHF.R.U32.HI R2, RZ, 0x15, R25 ;  /* 0x00000015ff027819 */ /* 0x002fe80000011619 */
[----:B------:R-:W-:Y:S01]  /*67d0*/  LOP3.LUT P1, RZ, R2, 0x3, R47, 0x48, !PT ;  /* 0x0000000302ff7812 */ /* 0x000fe2000782482f */
[----:B------:R-:W-:Y:S01]  /*67e0*/  @!UPT UIADD3 URZ, UPT, UPT, URZ, URZ, URZ ;  /* 0x000000fffffff290 */ /* 0x000fe2000fffe0ff */
[----:B----4-:R-:W-:Y:S11]  /*67f0*/  @P0 BRA `(.L_x_112) ;  /* 0x0000000000080947 */ /* 0x010ff60003800000 */
[----:B------:R-:W1:Y:S02]  /*6800*/  SYNCS.PHASECHK.TRANS64.TRYWAIT P0, [R53+URZ+0xa0], R0 ;  /* 0x0000a000350075a7 */ /* 0x000e6400080011ff */
[----:B-1----:R-:W-:Y:S05]  /*6810*/  @!P0 BRA `(.L_x_113) ;  /* 0x0000003000188947 */ /* 0x002fea0003800000 */
.L_x_112:
[----:B------:R-:W-:Y:S05]  /*6820*/  @!P1 BRA `(.L_x_114) ;  /* 0x0000000000409947 */ /* 0x000fea0003800000 */
[----:B------:R-:W4:Y:S01]  /*6830*/  LDCU.64 UR8, c[0x4][0x70] ;  /* 0x01000e00ff0877ac */ /* 0x000f220008000a00 */
[----:B------:R-:W-:Y:S01]  /*6840*/  MOV R3, 0x0 ;  /* 0x0000000000037802 */ /* 0x000fe20000000f00 */
[----:B------:R-:W-:Y:S02]  /*6850*/  HFMA2 R12, -RZ, RZ, 0, 5.9604644775390625e-08 ;  /* 0x00000001ff0c7431 */ /* 0x000fe400000001ff */
[----:B------:R-:W-:Y:S02]  /*6860*/  IMAD.MOV.U32 R8, RZ, RZ, 0x192 ;  /* 0x00000192ff087424 */ /* 0x000fe400078e00ff */
[----:B------:R-:W-:Y:S01]  /*6870*/  IMAD.MOV.U32 R13, RZ, RZ, RZ ;  /* 0x000000ffff0d7224 */ /* 0x000fe200078e00ff */
[----:B------:R-:W5:Y:S01]  /*6880*/  LDCU.64 UR6, c[0x4][0x78] ;  /* 0x01000f00ff0677ac */ /* 0x000f620008000a00 */
[----:B------:R-:W1:Y:S01]  /*6890*/  LDC.64 R2, c[0x4][R3] ;  /* 0x0100000003027b82 */ /* 0x000e620000000a00 */
[----:B------:R-:W3:Y:S01]  /*68a0*/  LDCU.64 UR4, c[0x4][0x10] ;  /* 0x01000200ff0477ac */ /* 0x000ee20008000a00 */
[----:B----4-:R-:W-:Y:S01]  /*68b0*/  MOV R5, UR9 ;  /* 0x0000000900057c02 */ /* 0x010fe20008000f00 */
[----:B--2---:R-:W-:Y:S01]  /*68c0*/  IMAD.U32 R4, RZ, RZ, UR8 ;  /* 0x00000008ff047e24 */ /* 0x004fe2000f8e00ff */
[----:B-----5:R-:W-:Y:S01]  /*68d0*/  MOV R7, UR7 ;  /* 0x0000000700077c02 */ /* 0x020fe20008000f00 */
[----:B------:R-:W-:Y:S01]  /*68e0*/  IMAD.U32 R6, RZ, RZ, UR6 ;  /* 0x00000006ff067e24 */ /* 0x000fe2000f8e00ff */
[----:B---3--:R-:W-:Y:S01]  /*68f0*/  MOV R11, UR5 ;  /* 0x00000005000b7c02 */ /* 0x008fe20008000f00 */
[----:B------:R-:W-:Y:S02]  /*6900*/  IMAD.U32 R10, RZ, RZ, UR4 ;  /* 0x00000004ff0a7e24 */ /* 0x000fe4000f8e00ff */
[----:B------:R-:W-:Y:S07]  /*6910*/  LEPC R20, `(.L_x_114) ;  /* 0x000000001014794e */ /* 0x000fee0000000000 */
[----:B-1----:R-:W-:Y:S05]  /*6920*/  CALL.ABS.NOINC R2 ;  /* 0x0000000002007343 */ /* 0x002fea0003c00000 */
.L_x_114:
[----:B------:R-:W-:Y:S01]  /*6930*/  SHF.L.U32 R3, R28, 0x10, RZ ;  /* 0x000000101c037819 */ /* 0x000fe200000006ff */
[----:B------:R-:W-:Y:S05]  /*6940*/  WARPSYNC.ALL ;  /* 0x0000000000007948 */ /* 0x000fea0003800000 */
[----:B------:R-:W-:Y:S01]  /*6950*/  R2UR UR4, R25 ;  /* 0x00000000190472ca */ /* 0x000fe200000e0000 */
[----:B------:R-:W-:Y:S01]  /*6960*/  BSSY.RECONVERGENT B0, `(.L_x_115) ;  /* 0x0000057000007945 */ /* 0x000fe20003800200 */
[C---:B------:R-:W-:Y:S02]  /*6970*/  SHF.L.U32 R20, R29.reuse, 0x10, RZ ;  /* 0x000000101d147819 */ /* 0x040fe400000006ff */
[----:B------:R-:W-:Y:S02]  /*6980*/  LOP3.LUT R21, R29, 0xffff0000, RZ, 0xc0, !PT ;  /* 0xffff00001d157812 */ /* 0x000fe400078ec0ff */
[----:B------:R-:W-:Y:S02]  /*6990*/  MOV R65, 0x10 ;  /* 0x0000001000417802 */ /* 0x000fe40000000f00 */
[----:B------:R-:W-:Y:S02]  /*69a0*/  LOP3.LUT P6, RZ, R45, 0x40, RZ, 0xc0, !PT ;  /* 0x000000402dff7812 */ /* 0x000fe400078cc0ff */
[----:B------:R-:W-:Y:S02]  /*69b0*/  ISETP.NE.AND P0, PT, R60, RZ, PT ;  /* 0x000000ff3c00720c */ /* 0x000fe40003f05270 */
[----:B------:R-:W-:Y:S01]  /*69c0*/  SEL R65, R65, 0xfffffff0, !P6 ;  /* 0xfffffff041417807 */ /* 0x000fe20007000000 */
[----:B--2---:R-:W1:Y:S03]  /*69d0*/  LDTM.x16 R4, tmem[UR4] ;  /* 0x00000004000479ee */ /* 0x004e660008240000 */
[----:B------:R-:W-:Y:S01]  /*69e0*/  IADD3 R62, PT, PT, R62, R65, RZ ;  /* 0x000000413e3e7210 */ /* 0x000fe20007ffe0ff */
[----:B-1-3--:R-:W-:Y:S01]  /*69f0*/  FMUL R0, R24, R4 ;  /* 0x0000000418007220 */ /* 0x00afe20000400000 */
[----:B------:R-:W-:Y:S01]  /*6a00*/  LOP3.LUT R4, R28, 0xffff0000, RZ, 0xc0, !PT ;  /* 0xffff00001c047812 */ /* 0x000fe200078ec0ff */
[C---:B------:R-:W-:Y:S01]  /*6a10*/  FMUL R2, R24.reuse, R5 ;  /* 0x0000000518027220 */ /* 0x040fe20000400000 */
[C---:B------:R-:W-:Y:S01]  /*6a20*/  FMUL R7, R24.reuse, R7 ;  /* 0x0000000718077220 */ /* 0x040fe20000400000 */
[C---:B------:R-:W-:Y:S01]  /*6a30*/  FFMA R0, R27.reuse, R3, R0 ;  /* 0x000000031b007223 */ /* 0x040fe20000000000 */
[C---:B------:R-:W-:Y:S01]  /*6a40*/  FMUL R3, R24.reuse, R6 ;  /* 0x0000000618037220 */ /* 0x040fe20000400000 */
[C---:B------:R-:W-:Y:S01]  /*6a50*/  FFMA R2, R27.reuse, R4, R2 ;  /* 0x000000041b027223 */ /* 0x040fe20000000002 */
[C---:B------:R-:W-:Y:S01]  /*6a60*/  FMUL R4, R24.reuse, R8 ;  /* 0x0000000818047220 */ /* 0x040fe20000400000 */
[C---:B------:R-:W-:Y:S01]  /*6a70*/  FMUL R8, R24.reuse, R12 ;  /* 0x0000000c18087220 */ /* 0x040fe20000400000 */
[----:B------:R-:W-:Y:S01]  /*6a80*/  FMUL R12, R24, R16 ;  /* 0x00000010180c7220 */ /* 0x000fe20000400000 */
[----:B------:R-:W-:Y:S01]  /*6a90*/  SHF.L.U32 R16, R30, 0x10, RZ ;  /* 0x000000101e107819 */ /* 0x000fe200000006ff */
[C---:B------:R-:W-:Y:S01]  /*6aa0*/  FFMA R3, R27.reuse, R20, R3 ;  /* 0x000000141b037223 */ /* 0x040fe20000000003 */
[----:B------:R-:W-:Y:S01]  /*6ab0*/  F2FP.BF16.F32.PACK_AB R32, R2, R0 ;  /* 0x000000000220723e */ /* 0x000fe200000010ff */
[----:B------:R-:W-:Y:S01]  /*6ac0*/  FFMA R7, R27, R21, R7 ;  /* 0x000000151b077223 */ /* 0x000fe20000000007 */
[----:B------:R-:W-:Y:S01]  /*6ad0*/  LOP3.LUT R0, R30, 0xffff0000, RZ, 0xc0, !PT ;  /* 0xffff00001e007812 */ /* 0x000fe200078ec0ff */
[C---:B------:R-:W-:Y:S01]  /*6ae0*/  FMUL R5, R24.reuse, R9 ;  /* 0x0000000918057220 */ /* 0x040fe20000400000 */
[----:B------:R-:W-:Y:S01]  /*6af0*/  SHF.L.U32 R2, R31, 0x10, RZ ;  /* 0x000000101f027819 */ /* 0x000fe200000006ff */
[----:B------:R-:W-:Y:S01]  /*6b00*/  FFMA R4, R27, R16, R4 ;  /* 0x000000101b047223 */ /* 0x000fe20000000004 */
[----:B------:R-:W-:Y:S01]  /*6b10*/  LOP3.LUT R16, R31, 0xffff0000, RZ, 0xc0, !PT ;  /* 0xffff00001f107812 */ /* 0x000fe200078ec0ff */
[C---:B------:R-:W-:Y:S01]  /*6b20*/  FMUL R6, R24.reuse, R10 ;  /* 0x0000000a18067220 */ /* 0x040fe20000400000 */
[----:B------:R-:W-:Y:S01]  /*6b30*/  F2FP.BF16.F32.PACK_AB R33, R7, R3 ;  /* 0x000000030721723e */ /* 0x000fe200000010ff */
[C---:B------:R-:W-:Y:S01]  /*6b40*/  FFMA R5, R27.reuse, R0, R5 ;  /* 0x000000001b057223 */ /* 0x040fe20000000005 */
[----:B------:R-:W-:Y:S01]  /*6b50*/  FMUL R11, R24, R11 ;  /* 0x0000000b180b7220 */ /* 0x000fe20000400000 */
[C---:B------:R-:W-:Y:S01]  /*6b60*/  SHF.L.U32 R0, R36.reuse, 0x10, RZ ;  /* 0x0000001024007819 */ /* 0x040fe200000006ff */
[C---:B------:R-:W-:Y:S01]  /*6b70*/  FFMA R6, R27.reuse, R2, R6 ;  /* 0x000000021b067223 */ /* 0x040fe20000000006 */
[----:B------:R-:W-:Y:S01]  /*6b80*/  LOP3.LUT R2, R36, 0xffff0000, RZ, 0xc0, !PT ;  /* 0xffff000024027812 */ /* 0x000fe200078ec0ff */
[----:B------:R-:W-:Y:S01]  /*6b90*/  FFMA R11, R27, R16, R11 ;  /* 0x000000101b0b7223 */ /* 0x000fe2000000000b */
[C---:B------:R-:W-:Y:S01]  /*6ba0*/  FMUL R9, R24.reuse, R13 ;  /* 0x0000000d18097220 */ /* 0x040fe20000400000 */
[----:B------:R-:W-:Y:S01]  /*6bb0*/  SHF.L.U32 R3, R37, 0x10, RZ ;  /* 0x0000001025037819 */ /* 0x000fe200000006ff */
[----:B------:R-:W-:Y:S01]  /*6bc0*/  FFMA R8, R27, R0, R8 ;  /* 0x000000001b087223 */ /* 0x000fe20000000008 */
[C---:B------:R-:W-:Y:S01]  /*6bd0*/  FMUL R10, R24.reuse, R14 ;  /* 0x0000000e180a7220 */ /* 0x040fe20000400000 */
[----:B------:R-:W-:Y:S01]  /*6be0*/  LOP3.LUT R0, R37, 0xffff0000, RZ, 0xc0, !PT ;  /* 0xffff000025007812 */ /* 0x000fe200078ec0ff */
[----:B------:R-:W-:Y:S01]  /*6bf0*/  FMUL R15, R24, R15 ;  /* 0x0000000f180f7220 */ /* 0x000fe20000400000 */
[C---:B------:R-:W-:Y:S01]  /*6c00*/  FFMA R9, R27.reuse, R2, R9 ;  /* 0x000000021b097223 */ /* 0x040fe20000000009 */
[C---:B------:R-:W-:Y:S01]  /*6c10*/  FFMA R10, R27.reuse, R3, R10 ;  /* 0x000000031b0a7223 */ /* 0x040fe2000000000a */
[----:B------:R-:W-:Y:S01]  /*6c20*/  SHF.L.U32 R2, R38, 0x10, RZ ;  /* 0x0000001026027819 */ /* 0x000fe200000006ff */
[----:B------:R-:W-:Y:S01]  /*6c30*/  FFMA R15, R27, R0, R15 ;  /* 0x000000001b0f7223 */ /* 0x000fe2000000000f */
[----:B------:R-:W-:Y:S01]  /*6c40*/  F2FP.BF16.F32.PACK_AB R34, R5, R4 ;  /* 0x000000040522723e */ /* 0x000fe200000010ff */
[----:B------:R-:W-:Y:S01]  /*6c50*/  FMUL R13, R24, R17 ;  /* 0x00000011180d7220 */ /* 0x000fe20000400000 */
[----:B------:R-:W-:Y:S01]  /*6c60*/  LOP3.LUT R3, R38, 0xffff0000, RZ, 0xc0, !PT ;  /* 0xffff000026037812 */ /* 0x000fe200078ec0ff */
[C---:B------:R-:W-:Y:S01]  /*6c70*/  FMUL R14, R24.reuse, R18 ;  /* 0x00000012180e7220 */ /* 0x040fe20000400000 */
[C---:B------:R-:W-:Y:S01]  /*6c80*/  SHF.L.U32 R4, R39.reuse, 0x10, RZ ;  /* 0x0000001027047819 */ /* 0x040fe200000006ff */
[----:B------:R-:W-:Y:S01]  /*6c90*/  FMUL R19, R24, R19 ;  /* 0x0000001318137220 */ /* 0x000fe20000400000 */
[----:B------:R-:W-:Y:S01]  /*6ca0*/  LOP3.LUT R0, R39, 0xffff0000, RZ, 0xc0, !PT ;  /* 0xffff000027007812 */ /* 0x000fe200078ec0ff */
[----:B------:R-:W-:Y:S01]  /*6cb0*/  FFMA R12, R27, R2, R12 ;  /* 0x000000021b0c7223 */ /* 0x000fe2000000000c */
[----:B------:R-:W-:Y:S01]  /*6cc0*/  F2FP.BF16.F32.PACK_AB R35, R11, R6 ;  /* 0x000000060b23723e */ /* 0x000fe200000010ff */
[C---:B------:R-:W-:Y:S01]  /*6cd0*/  FFMA R13, R27.reuse, R3, R13 ;  /* 0x000000031b0d7223 */ /* 0x040fe2000000000d */
[C---:B------:R-:W-:Y:S01]  /*6ce0*/  FFMA R14, R27.reuse, R4, R14 ;  /* 0x000000041b0e7223 */ /* 0x040fe2000000000e */
[----:B------:R-:W-:Y:S01]  /*6cf0*/  FFMA R19, R27, R0, R19 ;  /* 0x000000001b137223 */ /* 0x000fe20000000013 */
[----:B------:R-:W-:Y:S01]  /*6d00*/  F2FP.BF16.F32.PACK_AB R8, R9, R8 ;  /* 0x000000080908723e */ /* 0x000fe200000010ff */
[----:B------:R1:W-:Y:S01]  /*6d10*/  STS.128 [R56+UR43+0x200], R32 ;  /* 0x0002002038007988 */ /* 0x0003e20008000c2b */
[----:B------:R-:W-:Y:S02]  /*6d20*/  F2FP.BF16.F32.PACK_AB R9, R15, R10 ;  /* 0x0000000a0f09723e */ /* 0x000fe400000010ff */
[----:B------:R-:W-:Y:S02]  /*6d30*/  F2FP.BF16.F32.PACK_AB R10, R13, R12 ;  /* 0x0000000c0d0a723e */ /* 0x000fe400000010ff */
[----:B------:R-:W-:Y:S05]  /*6d40*/  F2FP.BF16.F32.PACK_AB R11, R19, R14 ;  /* 0x0000000e130b723e */ /* 0x000fea00000010ff */
[----:B------:R1:W-:Y:S01]  /*6d50*/  STS.128 [R62+0x200], R8 ;  /* 0x000200083e007388 */ /* 0x0003e20000000c00 */
[----:B------:R-:W-:Y:S01]  /*6d60*/  @!PT LDS RZ, [RZ] ;  /* 0x00000000fffff984 */ /* 0x000fe20000000800 */
[----:B------:R-:W-:Y:S01]  /*6d70*/  @!PT LDS RZ, [RZ] ;  /* 0x00000000fffff984 */ /* 0x000fe20000000800 */
[----:B------:R-:W-:Y:S01]  /*6d80*/  @!PT LDS RZ, [RZ] ;  /* 0x00000000fffff984 */ /* 0x000fe20000000800 */
[----:B------:R-:W-:Y:S01]  /*6d90*/  @!PT LDS RZ, [RZ] ;  /* 0x00000000fffff984 */ /* 0x000fe20000000800 */
[----:B------:R2:W-:Y:S07]  /*6da0*/  MEMBAR.ALL.CTA ;  /* 0x0000000000007992 */ /* 0x0005ee0000008000 */
[----:B--2---:R-:W2:Y:S02]  /*6db0*/  FENCE.VIEW.ASYNC.S ;  /* 0x00000000000073c6 */ /* 0x004ea40000000000 */
[----:B--2---:R-:W-:Y:S06]  /*6dc0*/  BAR.SYNC.DEFER_BLOCKING 0x1, 0x80 ;  /* 0x0042000000007b1d */ /* 0x004fec0000010000 */
[----:B------:R-:W-:Y:S05]  /*6dd0*/  @P0 BRA `(.L_x_116) ;  /* 0x00000000003c0947 */ /* 0x000fea0003800000 */
[----:B------:R-:W2:Y:S01]  /*6de0*/  LDCU.64 UR6, c[0x0][0x348] ;  /* 0x00006900ff0677ac */ /* 0x000ea20008000a00 */
[----:B------:R-:W-:Y:S01]  /*6df0*/  UIADD3 UR4, UPT, UPT, UR43, 0x200, URZ ;  /* 0x000002002b047890 */ /* 0x000fe2000fffe0ff */
[----:B------:R-:W-:Y:S01]  /*6e00*/  UMOV UR51, UR36 ;  /* 0x0000002400337c82 */ /* 0x000fe20008000000 */
[----:B------:R-:W-:Y:S02]  /*6e10*/  UIADD3 UR9, UPT, UPT, UR49, 0x40, URZ ;  /* 0x0000004031097890 */ /* 0x000fe4000fffe0ff */
[----:B------:R-:W-:Y:S02]  /*6e20*/  UIADD3 UR8, UPT, UPT, UR43, 0xa00, URZ ;  /* 0x00000a002b087890 */ /* 0x000fe4000fffe0ff */
[----:B------:R-:W-:Y:S01]  /*6e30*/  MOV R52, UR4 ;  /* 0x0000000400347c02 */ /* 0x000fe20008000f00 */
[----:B------:R-:W-:Y:S01]  /*6e40*/  UMOV UR10, UR50 ;  /* 0x00000032000a7c82 */ /* 0x000fe20008000000 */
[----:B------:R-:W-:Y:S02]  /*6e50*/  UMOV UR11, UR36 ;  /* 0x00000024000b7c82 */ /* 0x000fe40008000000 */
[----:B------:R-:W-:Y:S01]  /*6e60*/  R2UR UR48, R52 ;  /* 0x00000000343072ca */ /* 0x000fe200000e0000 */
[----:B--2---:R-:W-:Y:S04]  /*6e70*/  UIADD3 UR4, UP0, UPT, UR6, 0x680, URZ ;  /* 0x0000068006047890 */ /* 0x004fe8000ff1e0ff */
[----:B------:R-:W-:Y:S09]  /*6e80*/  UIADD3.X UR5, UPT, UPT, URZ, UR7, URZ, UP0, !UPT ;  /* 0x00000007ff057290 */ /* 0x000ff200087fe4ff */
[----:B------:R2:W-:Y:S01]  /*6e90*/  UTMASTG.3D [UR48], [UR4] ;  /* 0x00000030040073b5 */ /* 0x0005e20008010000 */
[----:B------:R2:W-:Y:S01]  /*6ea0*/  UTMASTG.3D [UR8], [UR4] ;  /* 0x00000008040073b5 */ /* 0x0005e20008010000 */
[----:B------:R0:W-:Y:S01]  /*6eb0*/  UTMACMDFLUSH ;  /* 0x00000000000079b7 */ /* 0x0001e20000000000 */
[----:B--2---:R-:W-:Y:S04]  /*6ec0*/  DEPBAR.LE SB0, 0x1 ;  /* 0x000080400000791a */ /* 0x004fe80000000000 */
.L_x_116:
[----:B------:R-:W-:Y:S05]  /*6ed0*/  BSYNC.RECONVERGENT B0 ;  /* 0x0000000000007941 */ /* 0x000fea0003800200 */
.L_x_115:
[----:B------:R-:W-:Y:S01]  /*6ee0*/  BAR.SYNC.DEFER_BLOCKING 0x1, 0x80 ;  /* 0x0042000000007b1d */ /* 0x000fe20000010000 */
[----:B------:R-:W-:Y:S01]  /*6ef0*/  ISETP.NE.AND P1, PT, R61, RZ, PT ;  /* 0x000000ff3d00720c */ /* 0x000fe20003f25270 */
[----:B------:R-:W-:Y:S01]  /*6f00*/  UISETP.NE.AND UP0, UPT, UR52, URZ, UPT ;  /* 0x000000ff3400728c */ /* 0x000fe2000bf05270 */
[----:B------:R-:W-:Y:S11]  /*6f10*/  LEA R2, R26, UR43, 0x3 ;  /* 0x0000002b1a027c11 */ /* 0x000ff6000f8e18ff */
[----:B------:R-:W-:Y:S01]  /*6f20*/  @P1 SHF.L.U32 R3, R59, 0x1f, RZ ;  /* 0x0000001f3b031819 */ /* 0x000fe200000006ff */
[----:B------:R-:W-:Y:S06]  /*6f30*/  BRA.U !UP0, `(.L_x_117) ;  /* 0x0000000108247547 */ /* 0x000fec000b800000 */
[----:B------:R-:W-:Y:S01]  /*6f40*/  IMAD.U32 R4, RZ, RZ, UR46 ;  /* 0x0000002eff047e24 */ /* 0x000fe2000f8e00ff */
[----:B------:R-:W-:Y:S01]  /*6f50*/  MOV R0, UR47 ;  /* 0x0000002f00007c02 */ /* 0x000fe20008000f00 */
[----:B------:R-:W-:Y:S03]  /*6f60*/  UIADD3 UR4, UPT, UPT, UR46, 0x1, URZ ;  /* 0x000000012e047890 */ /* 0x000fe6000fffe0ff */
[----:B------:R-:W-:Y:S01]  /*6f70*/  @P1 LEA R4, R4, UR43, 0x3 ;  /* 0x0000002b04041c11 */ /* 0x000fe2000f8e18ff */
[----:B------:R-:W-:Y:S04]  /*6f80*/  UISETP.NE.AND UP0, UPT, UR4, 0x4, UPT ;  /* 0x000000040400788c */ /* 0x000fe8000bf05270 */
[----:B------:R-:W-:Y:S01]  /*6f90*/  @P1 VIADD R4, R4, 0x50 ;  /* 0x0000005004041836 */ /* 0x000fe20000000000 */
[----:B------:R-:W-:Y:S04]  /*6fa0*/  USEL UR46, UR4, URZ, UP0 ;  /* 0x000000ff042e7287 */ /* 0x000fe80008000000 */
[----:B------:R-:W-:Y:S04]  /*6fb0*/  @P1 PRMT R0, R0, 0x654, R4 ;  /* 0x0000065400001816 */ /* 0x000fe80000000004 */
[----:B------:R2:W-:Y:S04]  /*6fc0*/  @P1 SYNCS.ARRIVE.TRANS64.RED.A1T0 RZ, [R0+URZ], RZ ;  /* 0x000000ff00ff19a7 */ /* 0x0005e800081004ff */
.L_x_117:
[----:B------:R-:W3:Y:S01]  /*6fd0*/  @P1 SYNCS.PHASECHK.TRANS64.TRYWAIT P0, [R2+URZ+0x30], R3 ;  /* 0x00003003020015a7 */ /* 0x000ee200080011ff */
[----:B------:R-:W-:Y:S01]  /*6fe0*/  BSSY B1, `(.L_x_118) ;  /* 0x0000012000017945 */ /* 0x000fe20003800000 */
[----:B---3--:R-:W-:Y:S03]  /*6ff0*/  @P1 SEL R63, RZ, 0x1, !P0 ;  /* 0x00000001ff3f1807 */ /* 0x008fe60004000000 */
[----:B------:R-:W-:Y:S05]  /*7000*/  @!P1 BRA `(.L_x_119) ;  /* 0x00000000003c9947 */ /* 0x000fea0003800000 */
[----:B------:R-:W-:Y:S01]  /*7010*/  ISETP.NE.AND P1, PT, R64, RZ, PT ;  /* 0x000000ff4000720c */ /* 0x000fe20003f25270 */
[----:B------:R-:W-:Y:S01]  /*7020*/  BSSY B0, `(.L_x_120) ;  /* 0x0000009000007945 */ /* 0x000fe20003800000 */
[----:B------:R-:W-:Y:S11]  /*7030*/  ISETP.NE.AND P0, PT, R63, RZ, PT ;  /* 0x000000ff3f00720c */ /* 0x000ff60003f05270 */
[----:B------:R-:W-:Y:S05]  /*7040*/  @P1 IMAD R4, R26, 0x1000, R56 ;  /* 0x000010001a041824 */ /* 0x000fea00078e0238 */
[----:B------:R-:W-:Y:S05]  /*7050*/  @P1 IADD3 R3, PT, PT, R4, UR43, RZ ;  /* 0x0000002b04031c10 */ /* 0x000fea000fffe0ff */
[----:B------:R-:W-:Y:S01]  /*7060*/  @P1 IMAD.IADD R3, R65, 0x1, R3 ;  /* 0x0000000141031824 */ /* 0x000fe200078e0203 */
[----:B------:R-:W-:Y:S06]  /*7070*/  @P0 BRA `(.L_x_121) ;  /* 0x00000000000c0947 */ /* 0x000fec0003800000 */
[----:B--2---:R-:W-:Y:S04]  /*7080*/  SHF.L.U32 R0, R59, 0x1f, RZ ;  /* 0x0000001f3b007819 */ /* 0x004fe800000006ff */
[----:B------:R-:W2:Y:S02]  /*7090*/  SYNCS.PHASECHK.TRANS64.TRYWAIT P0, [R2+URZ+0x30], R0 ;  /* 0x00003000020075a7 */ /* 0x000ea400080011ff */
[----:B--2---:R-:W-:Y:S05]  /*70a0*/  @!P0 BRA `(.L_x_122) ;  /* 0x0000002800088947 */ /* 0x004fea0003800000 */
.L_x_121:
[----:B------:R-:W-:Y:S05]  /*70b0*/  BSYNC B0 ;  /* 0x0000000000007941 */ /* 0x000fea0003800000 */
.L_x_120:
[----:B------:R-:W-:Y:S02]  /*70c0*/  ISETP.NE.AND P0, PT, R64, RZ, PT ;  /* 0x000000ff4000720c */ /* 0x000fe40003f05270 */
[----:B------:R-:W-:Y:S11]  /*70d0*/  IADD3 R26, PT, PT, R26, 0x1, RZ ;  /* 0x000000011a1a7810 */ /* 0x000ff60007ffe0ff */
[----:B------:R3:W4:Y:S04]  /*70e0*/  @P0 LDS.128 R28, [R4+UR43+0x200] ;  /* 0x0002002b041c0984 */ /* 0x0007280008000c00 */
[----:B------:R3:W1:Y:S02]  /*70f0*/  @P0 LDS.128 R36, [R3+0x200] ;  /* 0x0002000003240984 */ /* 0x0006640000000c00 */
.L_x_119:
[----:B------:R-:W-:Y:S05]  /*7100*/  BSYNC B1 ;  /* 0x0000000000017941 */ /* 0x000fea0003800000 */
.L_x_118:
[----:B--2---:R-:W-:Y:S05]  /*7110*/  VIADD R0, R25, 0x10 ;  /* 0x0000001019007836 */ /* 0x004fea0000000000 */
[----:B------:R-:W-:Y:S04]  /*7120*/  SHF.R.U32.HI R0, RZ, 0x15, R0 ;  /* 0x00000015ff007819 */ /* 0x000fe80000011600 */
[----:B------:R-:W-:Y:S11]  /*7130*/  LOP3.LUT P0, RZ, R0, 0x3, R47, 0x48, !PT ;  /* 0x0000000300ff7812 */ /* 0x000ff6000780482f */
[----:B------:R-:W-:Y:S02]  /*7140*/  @!UPT UIADD3 URZ, UPT, UPT, URZ, URZ, URZ ;  /* 0x000000fffffff290 */ /* 0x000fe4000fffe0ff */
[----:B------:R-:W-:Y:S05]  /*7150*/  @!P0 BRA `(.L_x_123) ;  /* 0x0000000000408947 */ /* 0x000fea0003800000 */
[----:B------:R-:W2:Y:S01]  /*7160*/  LDCU.64 UR8, c[0x4][0x70] ;  /* 0x01000e00ff0877ac */ /* 0x000ea20008000a00 */
[----:B---3--:R-:W-:Y:S01]  /*7170*/  MOV R3, 0x0 ;  /* 0x0000000000037802 */ /* 0x008fe20000000f00 */
[----:B------:R-:W-:Y:S02]  /*7180*/  HFMA2 R12, -RZ, RZ, 0, 5.9604644775390625e-08 ;  /* 0x00000001ff0c7431 */ /* 0x000fe400000001ff */
[----:B-1----:R-:W-:Y:S02]  /*7190*/  IMAD.MOV.U32 R8, RZ, RZ, 0x192 ;  /* 0x00000192ff087424 */ /* 0x002fe400078e00ff */
[----:B------:R-:W-:Y:S01]  /*71a0*/  IMAD.MOV.U32 R13, RZ, RZ, RZ ;  /* 0x000000ffff0d7224 */ /* 0x000fe200078e00ff */
[----:B------:R-:W1:Y:S01]  /*71b0*/  LDCU.64 UR6, c[0x4][0x78] ;  /* 0x01000f00ff0677ac */ /* 0x000e620008000a00 */
[----:B------:R-:W3:Y:S01]  /*71c0*/  LDC.64 R2, c[0x4][R3] ;  /* 0x0100000003027b82 */ /* 0x000ee20000000a00 */
[----:B------:R-:W5:Y:S01]  /*71d0*/  LDCU.64 UR4, c[0x4][0x10] ;  /* 0x01000200ff0477ac */ /* 0x000f620008000a00 */
[----:B--2---:R-:W-:Y:S01]  /*71e0*/  MOV R5, UR9 ;  /* 0x0000000900057c02 */ /* 0x004fe20008000f00 */
[----:B------:R-:W-:Y:S01]  /*71f0*/  IMAD.U32 R4, RZ, RZ, UR8 ;  /* 0x00000008ff047e24 */ /* 0x000fe2000f8e00ff */
[----:B-1----:R-:W-:Y:S01]  /*7200*/  MOV R7, UR7 ;  /* 0x0000000700077c02 */ /* 0x002fe20008000f00 */
[----:B------:R-:W-:Y:S01]  /*7210*/  IMAD.U32 R6, RZ, RZ, UR6 ;  /* 0x00000006ff067e24 */ /* 0x000fe2000f8e00ff */
[----:B-----5:R-:W-:Y:S01]  /*7220*/  MOV R11, UR5 ;  /* 0x00000005000b7c02 */ /* 0x020fe20008000f00 */
[----:B------:R-:W-:Y:S02]  /*7230*/  IMAD.U32 R10, RZ, RZ, UR4 ;  /* 0x00000004ff0a7e24 */ /* 0x000fe4000f8e00ff */
[----:B------:R-:W-:Y:S07]  /*7240*/  LEPC R20, `(.L_x_123) ;  /* 0x000000001014794e */ /* 0x000fee0000000000 */
[----:B---34-:R-:W-:Y:S05]  /*7250*/  CALL.ABS.NOINC R2 ;  /* 0x0000000002007343 */ /* 0x018fea0003c00000 */
.L_x_123:
[----:B---34-:R-:W-:Y:S01]  /*7260*/  SHF.L.U32 R3, R28, 0x10, RZ ;  /* 0x000000101c037819 */ /* 0x018fe200000006ff */
[----:B------:R-:W-:Y:S05]  /*7270*/  WARPSYNC.ALL ;  /* 0x0000000000007948 */ /* 0x000fea0003800000 */
[----:B------:R-:W-:Y:S01]  /*7280*/  R2UR UR4, R25 ;  /* 0x00000000190472ca */ /* 0x000fe200000e0000 */
[----:B------:R-:W-:Y:S01]  /*7290*/  BSSY.RECONVERGENT B0, `(.L_x_124) ;  /* 0x000005b000007945 */ /* 0x000fe20003800200 */
[----:B------:R-:W-:Y:S02]  /*72a0*/  SHF.L.U32 R20, R30, 0x10, RZ ;  /* 0x000000101e147819 */ /* 0x000fe400000006ff */
[----:B------:R-:W-:Y:S02]  /*72b0*/  ISETP.NE.AND P6, PT, R61, RZ, PT ;  /* 0x000000ff3d00720c */ /* 0x000fe40003fc5270 */
[----:B------:R-:W-:Y:S07]  /*72c0*/  ISETP.NE.AND P0, PT, R60, RZ, PT ;  /* 0x000000ff3c00720c */ /* 0x000fee0003f05270 */
[----:B-1----:R-:W1:Y:S02]  /*72d0*/  LDTM.x16 R4, tmem[UR4+0x10] ;  /* 0x00001004000479ee */ /* 0x002e640008240000 */
[----:B-1----:R-:W-:Y:S01]  /*72e0*/  FMUL R0, R24, R4 ;  /* 0x0000000418007220 */ /* 0x002fe20000400000 */
[----:B------:R-:W-:Y:S01]  /*72f0*/  LOP3.LUT R4, R28, 0xffff0000, RZ, 0xc0, !PT ;  /* 0xffff00001c047812 */ /* 0x000fe200078ec0ff */
[C---:B------:R-:W-:Y:S01]  /*7300*/  FMUL R2, R24.reuse, R5 ;  /* 0x0000000518027220 */ /* 0x040fe20000400000 */
[----:B------:R-:W-:Y:S01]  /*7310*/  SHF.L.U32 R5, R29, 0x10, RZ ;  /* 0x000000101d057819 */ /* 0x000fe200000006ff */
[----:B------:R-:W-:Y:S01]  /*7320*/  FFMA R0, R27, R3, R0 ;  /* 0x000000031b007223 */ /* 0x000fe20000000000 */
[C---:B------:R-:W-:Y:S01]  /*7330*/  FMUL R3, R24.reuse, R6 ;  /* 0x0000000618037220 */ /* 0x040fe20000400000 */
[----:B------:R-:W-:Y:S01]  /*7340*/  LOP3.LUT R6, R29, 0xffff0000, RZ, 0xc0, !PT ;  /* 0xffff00001d067812 */ /* 0x000fe200078ec0ff */
[C---:B------:R-:W-:Y:S01]  /*7350*/  FFMA R2, R27.reuse, R4, R2 ;  /* 0x000000041b027223 */ /* 0x040fe20000000002 */
[C---:B------:R-:W-:Y:S01]  /*7360*/  FMUL R7, R24.reuse, R7 ;  /* 0x0000000718077220 */ /* 0x040fe20000400000 */
[C---:B------:R-:W-:Y:S01]  /*7370*/  FFMA R3, R27.reuse, R5, R3 ;  /* 0x000000051b037223 */ /* 0x040fe20000000003 */
[C---:B------:R-:W-:Y:S01]  /*7380*/  FMUL R4, R24.reuse, R8 ;  /* 0x0000000818047220 */ /* 0x040fe20000400000 */
[----:B------:R-:W-:Y:S01]  /*7390*/  FMUL R5, R24, R9 ;  /* 0x0000000918057220 */ /* 0x000fe20000400000 */
[----:B------:R-:W-:Y:S01]  /*73a0*/  F2FP.BF16.F32.PACK_AB R32, R2, R0 ;  /* 0x000000000220723e */ /* 0x000fe200000010ff */
[C---:B------:R-:W-:Y:S01]  /*73b0*/  FFMA R7, R27.reuse, R6, R7 ;  /* 0x000000061b077223 */ /* 0x040fe20000000007 */
[----:B------:R-:W-:Y:S01]  /*73c0*/  LOP3.LUT R0, R30, 0xffff0000, RZ, 0xc0, !PT ;  /* 0xffff00001e007812 */ /* 0x000fe200078ec0ff */
[----:B------:R-:W-:Y:S01]  /*73d0*/  FFMA R4, R27, R20, R4 ;  /* 0x000000141b047223 */ /* 0x000fe20000000004 */
[----:B------:R-:W-:Y:S01]  /*73e0*/  SHF.L.U32 R2, R31, 0x10, RZ ;  /* 0x000000101f027819 */ /* 0x000fe200000006ff */
[----:B------:R-:W-:Y:S01]  /*73f0*/  FMUL R6, R24, R10 ;  /* 0x0000000a18067220 */ /* 0x000fe20000400000 */
[----:B------:R-:W-:Y:S01]  /*7400*/  F2FP.BF16.F32.PACK_AB R33, R7, R3 ;  /* 0x000000030721723e */ /* 0x000fe200000010ff */
[----:B------:R-:W-:Y:S01]  /*7410*/  FFMA R5, R27, R0, R5 ;  /* 0x000000001b057223 */ /* 0x000fe20000000005 */
[----:B------:R-:W-:Y:S01]  /*7420*/  LOP3.LUT R3, R31, 0xffff0000, RZ, 0xc0, !PT ;  /* 0xffff00001f037812 */ /* 0x000fe200078ec0ff */
[----:B------:R-:W-:Y:S01]  /*7430*/  FFMA R6, R27, R2, R6 ;  /* 0x000000021b067223 */ /* 0x000fe20000000006 */
[----:B------:R-:W-:Y:S01]  /*7440*/  SHF.L.U32 R7, R36, 0x10, RZ ;  /* 0x0000001024077819 */ /* 0x000fe200000006ff */
[----:B------:R-:W-:Y:S01]  /*7450*/  FMUL R11, R24, R11 ;  /* 0x0000000b180b7220 */ /* 0x000fe20000400000 */
[----:B------:R-:W-:Y:S01]  /*7460*/  LOP3.LUT R0, R36, 0xffff0000, RZ, 0xc0, !PT ;  /* 0xffff000024007812 */ /* 0x000fe200078ec0ff */
[C---:B------:R-:W-:Y:S01]  /*7470*/  FMUL R8, R24.reuse, R12 ;  /* 0x0000000c18087220 */ /* 0x040fe20000400000 */
[----:B------:R-:W-:Y:S01]  /*7480*/  SHF.L.U32 R2, R37, 0x10, RZ ;  /* 0x0000001025027819 */ /* 0x000fe200000006ff */
[C---:B------:R-:W-:Y:S01]  /*7490*/  FMUL R9, R24.reuse, R13 ;  /* 0x0000000d18097220 */ /* 0x040fe20000400000 */
[----:B------:R-:W-:Y:S01]  /*74a0*/  F2FP.BF16.F32.PACK_AB R34, R5, R4 ;  /* 0x000000040522723e */ /* 0x000fe200000010ff */
[----:B------:R-:W-:Y:S01]  /*74b0*/  FFMA R11, R27, R3, R11 ;  /* 0x000000031b0b7223 */ /* 0x000fe2000000000b */
[----:B------:R-:W-:Y:S01]  /*74c0*/  SHF.L.U32 R3, R39, 0x10, RZ ;  /* 0x0000001027037819 */ /* 0x000fe200000006ff */
[----:B------:R-:W-:Y:S01]  /*74d0*/  FFMA R8, R27, R7, R8 ;  /* 0x000000071b087223 */ /* 0x000fe20000000008 */
[----:B------:R-:W-:Y:S01]  /*74e0*/  LOP3.LUT R4, R39, 0xffff0000, RZ, 0xc0, !PT ;  /* 0xffff000027047812 */ /* 0x000fe200078ec0ff */
[----:B------:R-:W-:Y:S01]  /*74f0*/  FFMA R9, R27, R0, R9 ;  /* 0x000000001b097223 */ /* 0x000fe20000000009 */
[----:B------:R-:W-:Y:S01]  /*7500*/  LOP3.LUT R0, R37, 0xffff0000, RZ, 0xc0, !PT ;  /* 0xffff000025007812 */ /* 0x000fe200078ec0ff */
[C---:B------:R-:W-:Y:S01]  /*7510*/  FMUL R10, R24.reuse, R14 ;  /* 0x0000000e180a7220 */ /* 0x040fe20000400000 */
[C---:B------:R-:W-:Y:S01]  /*7520*/  FMUL R15, R24.reuse, R15 ;  /* 0x0000000f180f7220 */ /* 0x040fe20000400000 */
[C---:B------:R-:W-:Y:S01]  /*7530*/  FMUL R12, R24.reuse, R16 ;  /* 0x00000010180c7220 */ /* 0x040fe20000400000 */
[----:B------:R-:W-:Y:S01]  /*7540*/  FMUL R13, R24, R17 ;  /* 0x00000011180d7220 */ /* 0x000fe20000400000 */
[C---:B------:R-:W-:Y:S01]  /*7550*/  FFMA R10, R27.reuse, R2, R10 ;  /* 0x000000021b0a7223 */ /* 0x040fe2000000000a */
[----:B------:R-:W-:Y:S01]  /*7560*/  FFMA R15, R27, R0, R15 ;  /* 0x000000001b0f7223 */ /* 0x000fe2000000000f */
[----:B------:R-:W-:Y:S01]  /*7570*/  SHF.L.U32 R2, R38, 0x10, RZ ;  /* 0x0000001026027819 */ /* 0x000fe200000006ff */
[----:B------:R-:W-:Y:S01]  /*7580*/  FMUL R14, R24, R18 ;  /* 0x00000012180e7220 */ /* 0x000fe20000400000 */
[----:B------:R-:W-:Y:S01]  /*7590*/  LOP3.LUT R0, R38, 0xffff0000, RZ, 0xc0, !PT ;  /* 0xffff000026007812 */ /* 0x000fe200078ec0ff */
[----:B------:R-:W-:Y:S01]  /*75a0*/  FMUL R19, R24, R19 ;  /* 0x0000001318137220 */ /* 0x000fe20000400000 */
[----:B------:R-:W-:Y:S01]  /*75b0*/  F2FP.BF16.F32.PACK_AB R35, R11, R6 ;  /* 0x000000060b23723e */ /* 0x000fe200000010ff */
[----:B------:R-:W-:Y:S01]  /*75c0*/  FFMA R12, R27, R2, R12 ;  /* 0x000000021b0c7223 */ /* 0x000fe2000000000c */
[----:B------:R-:W-:Y:S01]  /*75d0*/  F2FP.BF16.F32.PACK_AB R8, R9, R8 ;  /* 0x000000080908723e */ /* 0x000fe200000010ff */
[C---:B------:R-:W-:Y:S01]  /*75e0*/  FFMA R13, R27.reuse, R0, R13 ;  /* 0x000000001b0d7223 */ /* 0x040fe2000000000d */
[C---:B------:R-:W-:Y:S01]  /*75f0*/  FFMA R14, R27.reuse, R3, R14 ;  /* 0x000000031b0e7223 */ /* 0x040fe2000000000e */
[----:B------:R1:W-:Y:S01]  /*7600*/  STS.128 [R56+UR43+0x1200], R32 ;  /* 0x0012002038007988 */ /* 0x0003e20008000c2b */
[----:B------:R-:W-:Y:S01]  /*7610*/  FFMA R19, R27, R4, R19 ;  /* 0x000000041b137223 */ /* 0x000fe20000000013 */
[----:B------:R-:W-:Y:S02]  /*7620*/  F2FP.BF16.F32.PACK_AB R9, R15, R10 ;  /* 0x0000000a0f09723e */ /* 0x000fe400000010ff */
[----:B------:R-:W-:Y:S02]  /*7630*/  F2FP.BF16.F32.PACK_AB R10, R13, R12 ;  /* 0x0000000c0d0a723e */ /* 0x000fe400000010ff */
[----:B------:R-:W-:Y:S02]  /*7640*/  F2FP.BF16.F32.PACK_AB R11, R19, R14 ;  /* 0x0000000e130b723e */ /* 0x000fe400000010ff */
[----:B------:R-:W-:Y:S02]  /*7650*/  MOV R2, UR46 ;  /* 0x0000002e00027c02 */ /* 0x000fe40008000f00 */
[----:B------:R-:W-:Y:S01]  /*7660*/  MOV R0, UR47 ;  /* 0x0000002f00007c02 */ /* 0x000fe20008000f00 */
[----:B------:R1:W-:Y:S01]  /*7670*/  STS.128 [R62+0x1200], R8 ;  /* 0x001200083e007388 */ /* 0x0003e20000000c00 */
[----:B------:R-:W-:Y:S02]  /*7680*/  @P6 LEA R2, R2, UR43, 0x3 ;  /* 0x0000002b02026c11 */ /* 0x000fe4000f8e18ff */
[----:B------:R-:W-:Y:S02]  /*7690*/  @P6 SHF.L.U32 R3, R59, 0x1f, RZ ;  /* 0x0000001f3b036819 */ /* 0x000fe400000006ff */
[----:B------:R-:W-:Y:S01]  /*76a0*/  @P6 IADD3 R2, PT, PT, R2, 0x50, RZ ;  /* 0x0000005002026810 */ /* 0x000fe20007ffe0ff */
[----:B------:R-:W-:Y:S01]  /*76b0*/  @!PT LDS RZ, [RZ] ;  /* 0x00000000fffff984 */ /* 0x000fe20000000800 */
[----:B------:R-:W-:Y:S01]  /*76c0*/  @!PT LDS RZ, [RZ] ;  /* 0x00000000fffff984 */ /* 0x000fe20000000800 */
[----:B------:R-:W-:Y:S01]  /*76d0*/  @!PT LDS RZ, [RZ] ;  /* 0x00000000fffff984 */ /* 0x000fe20000000800 */
[----:B------:R-:W-:Y:S01]  /*76e0*/  @!PT LDS RZ, [RZ] ;  /* 0x00000000fffff984 */ /* 0x000fe20000000800 */
[----:B------:R2:W-:Y:S06]  /*76f0*/  MEMBAR.ALL.CTA ;  /* 0x0000000000007992 */ /* 0x0005ec0000008000 */
[----:B--2---:R-:W2:Y:S01]  /*7700*/  FENCE.VIEW.ASYNC.S ;  /* 0x00000000000073c6 */ /* 0x004ea20000000000 */
[----:B------:R-:W-:Y:S02]  /*7710*/  @P6 PRMT R0, R0, 0x654, R2 ;  /* 0x0000065400006816 */ /* 0x000fe40000000002 */
[----:B------:R-:W-:Y:S01]  /*7720*/  LEA R2, R26, UR43, 0x3 ;  /* 0x0000002b1a027c11 */ /* 0x000fe2000f8e18ff */
[----:B--2---:R-:W-:Y:S06]  /*7730*/  BAR.SYNC.DEFER_BLOCKING 0x1, 0x80 ;  /* 0x0042000000007b1d */ /* 0x004fec0000010000 */
[----:B------:R-:W-:Y:S05]  /*7740*/  @P0 BRA `(.L_x_125) ;  /* 0x00000000003c0947 */ /* 0x000fea0003800000 */
[----:B------:R-:W2:Y:S01]  /*7750*/  LDCU.64 UR6, c[0x0][0x348] ;  /* 0x00006900ff0677ac */ /* 0x000ea20008000a00 */
[----:B------:R-:W-:Y:S02]  /*7760*/  UIADD3 UR13, UPT, UPT, UR49, 0x10, URZ ;  /* 0x00000010310d7890 */ /* 0x000fe4000fffe0ff */
[----:B------:R-:W-:Y:S01]  /*7770*/  UIADD3 UR12, UPT, UPT, UR43, 0x1200, URZ ;  /* 0x000012002b0c7890 */ /* 0x000fe2000fffe0ff */
[----:B------:R-:W-:Y:S01]  /*7780*/  UMOV UR14, UR50 ;  /* 0x00000032000e7c82 */ /* 0x000fe20008000000 */
[----:B------:R-:W-:Y:S01]  /*7790*/  UMOV UR15, UR36 ;  /* 0x00000024000f7c82 */ /* 0x000fe20008000000 */
[----:B------:R-:W-:Y:S02]  /*77a0*/  UIADD3 UR9, UPT, UPT, UR49, 0x50, URZ ;  /* 0x0000005031097890 */ /* 0x000fe4000fffe0ff */
[----:B------:R-:W-:Y:S01]  /*77b0*/  UIADD3 UR8, UPT, UPT, UR43, 0x1a00, URZ ;  /* 0x00001a002b087890 */ /* 0x000fe2000fffe0ff */
[----:B------:R-:W-:Y:S01]  /*77c0*/  UMOV UR10, UR50 ;  /* 0x00000032000a7c82 */ /* 0x000fe20008000000 */
[----:B------:R-:W-:Y:S01]  /*77d0*/  UMOV UR11, UR36 ;  /* 0x00000024000b7c82 */ /* 0x000fe20008000000 */
[----:B--2---:R-:W-:Y:S04]  /*77e0*/  UIADD3 UR4, UP0, UPT, UR6, 0x680, URZ ;  /* 0x0000068006047890 */ /* 0x004fe8000ff1e0ff */
[----:B------:R-:W-:Y:S09]  /*77f0*/  UIADD3.X UR5, UPT, UPT, URZ, UR7, URZ, UP0, !UPT ;  /* 0x00000007ff057290 */ /* 0x000ff200087fe4ff */
[----:B------:R2:W-:Y:S01]  /*7800*/  UTMASTG.3D [UR12], [UR4] ;  /* 0x0000000c040073b5 */ /* 0x0005e20008010000 */
[----:B------:R2:W-:Y:S01]  /*7810*/  UTMASTG.3D [UR8], [UR4] ;  /* 0x00000008040073b5 */ /* 0x0005e20008010000 */
[----:B------:R0:W-:Y:S01]  /*7820*/  UTMACMDFLUSH ;  /* 0x00000000000079b7 */ /* 0x0001e20000000000 */
[----:B--2---:R-:W-:Y:S04]  /*7830*/  DEPBAR.LE SB0, 0x1 ;  /* 0x000080400000791a */ /* 0x004fe80000000000 */
.L_x_125:
[----:B------:R-:W-:Y:S05]  /*7840*/  BSYNC.RECONVERGENT B0 ;  /* 0x0000000000007941 */ /* 0x000fea0003800200 */
.L_x_124:
[----:B------:R-:W-:Y:S01]  /*7850*/  BAR.SYNC.DEFER_BLOCKING 0x1, 0x80 ;  /* 0x0042000000007b1d */ /* 0x000fe20000010000 */
[----:B------:R-:W-:Y:S04]  /*7860*/  UIADD3 UR4, UPT, UPT, UR46, 0x1, URZ ;  /* 0x000000012e047890 */ /* 0x000fe8000fffe0ff */
[----:B------:R-:W-:Y:S04]  /*7870*/  UISETP.NE.AND UP0, UPT, UR4, 0x4, UPT ;  /* 0x000000040400788c */ /* 0x000fe8000bf05270 */
[----:B------:R-:W-:Y:S01]  /*7880*/  USEL UR44, UR4, URZ, UP0 ;  /* 0x000000ff042c7287 */ /* 0x000fe20008000000 */
[----:B------:R2:W-:Y:S01]  /*7890*/  @P6 SYNCS.ARRIVE.TRANS64.RED.A1T0 RZ, [R0+URZ], RZ ;  /* 0x000000ff00ff69a7 */ /* 0x0005e200081004ff */
[----:B------:R-:W-:Y:S01]  /*78a0*/  BSSY B1, `(.L_x_126) ;  /* 0x0000013000017945 */ /* 0x000fe20003800000 */
[----:B------:R-:W3:Y:S02]  /*78b0*/  @P6 SYNCS.PHASECHK.TRANS64.TRYWAIT P0, [R2+URZ+0x30], R3 ;  /* 0x00003003020065a7 */ /* 0x000ee400080011ff */
[----:B---3--:R-:W-:Y:S01]  /*78c0*/  @P6 SEL R63, RZ, 0x1, !P0 ;  /* 0x00000001ff3f6807 */ /* 0x008fe20004000000 */
[----:B--2---:R-:W-:Y:S06]  /*78d0*/  @!P6 BRA `(.L_x_127) ;  /* 0x00000000003ce947 */ /* 0x004fec0003800000 */
[----:B------:R-:W-:Y:S01]  /*78e0*/  ISETP.NE.AND P1, PT, R64, RZ, PT ;  /* 0x000000ff4000720c */ /* 0x000fe20003f25270 */
[----:B------:R-:W-:Y:S01]  /*78f0*/  BSSY B0, `(.L_x_128) ;  /* 0x0000009000007945 */ /* 0x000fe20003800000 */
[----:B------:R-:W-:Y:S11]  /*7900*/  ISETP.NE.AND P0, PT, R63, RZ, PT ;  /* 0x000000ff3f00720c */ /* 0x000ff60003f05270 */
[----:B------:R-:W-:Y:S05]  /*7910*/  @P1 IMAD R3, R26, 0x1000, R56 ;  /* 0x000010001a031824 */ /* 0x000fea00078e0238 */
[----:B------:R-:W-:Y:S05]  /*7920*/  @P1 IADD3 R0, PT, PT, R3, UR43, RZ ;  /* 0x0000002b03001c10 */ /* 0x000fea000fffe0ff */
[----:B------:R-:W-:Y:S01]  /*7930*/  @P1 IMAD.IADD R0, R65, 0x1, R0 ;  /* 0x0000000141001824 */ /* 0x000fe200078e0200 */
[----:B------:R-:W-:Y:S06]  /*7940*/  @P0 BRA `(.L_x_129) ;  /* 0x00000000000c0947 */ /* 0x000fec0003800000 */
[----:B------:R-:W-:Y:S04]  /*7950*/  SHF.L.U32 R4, R59, 0x1f, RZ ;  /* 0x0000001f3b047819 */ /* 0x000fe800000006ff */
[----:B------:R-:W2:Y:S02]  /*7960*/  SYNCS.PHASECHK.TRANS64.TRYWAIT P0, [R2+URZ+0x30], R4 ;  /* 0x00003004020075a7 */ /* 0x000ea400080011ff */
[----:B--2---:R-:W-:Y:S05]  /*7970*/  @!P0 BRA `(.L_x_130) ;  /* 0x0000001c00e88947 */ /* 0x004fea0003800000 */
.L_x_129:
[----:B------:R-:W-:Y:S05]  /*7980*/  BSYNC B0 ;  /* 0x0000000000007941 */ /* 0x000fea0003800000 */
.L_x_128:
[----:B------:R-:W-:Y:S02]  /*7990*/  ISETP.NE.AND P0, PT, R64, RZ, PT ;  /* 0x000000ff4000720c */ /* 0x000fe40003f05270 */
[----:B------:R-:W-:Y:S11]  /*79a0*/  IADD3 R26, PT, PT, R26, 0x1, RZ ;  /* 0x000000011a1a7810 */ /* 0x000ff60007ffe0ff */
[----:B------:R3:W4:Y:S04]  /*79b0*/  @P0 LDS.128 R28, [R3+UR43+0x200] ;  /* 0x0002002b031c0984 */ /* 0x0007280008000c00 */
[----:B------:R3:W1:Y:S02]  /*79c0*/  @P0 LDS.128 R36, [R0+0x200] ;  /* 0x0002000000240984 */ /* 0x0006640000000c00 */
.L_x_127:
[----:B------:R-:W-:Y:S05]  /*79d0*/  BSYNC B1 ;  /* 0x0000000000017941 */ /* 0x000fea0003800000 */
.L_x_126:
[----:B---3--:R-:W-:Y:S05]  /*79e0*/  VIADD R0, R25, 0x20 ;  /* 0x0000002019007836 */ /* 0x008fea0000000000 */
[----:B------:R-:W-:Y:S04]  /*79f0*/  SHF.R.U32.HI R0, RZ, 0x15, R0 ;  /* 0x00000015ff007819 */ /* 0x000fe80000011600 */
[----:B------:R-:W-:Y:S11]  /*7a00*/  LOP3.LUT P0, RZ, R0, 0x3, R47, 0x48, !PT ;  /* 0x0000000300ff7812 */ /* 0x000ff6000780482f */
[----:B------:R-:W-:Y:S02]  /*7a10*/  @!UPT UIADD3 URZ, UPT, UPT, URZ, URZ, URZ ;  /* 0x000000fffffff290 */ /* 0x000fe4000fffe0ff */
[----:B------:R-:W-:Y:S05]  /*7a20*/  @!P0 BRA `(.L_x_131) ;  /* 0x0000000000408947 */ /* 0x000fea0003800000 */
[----:B------:R-:W3:Y:S01]  /*7a30*/  LDCU.64 UR8, c[0x4][0x70] ;  /* 0x01000e00ff0877ac */ /* 0x000ee20008000a00 */
[----:B------:R-:W-:Y:S01]  /*7a40*/  MOV R3, 0x0 ;  /* 0x0000000000037802 */ /* 0x000fe20000000f00 */
[----:B------:R-:W-:Y:S02]  /*7a50*/  HFMA2 R12, -RZ, RZ, 0, 5.9604644775390625e-08 ;  /* 0x00000001ff0c7431 */ /* 0x000fe400000001ff */
[----:B-1----:R-:W-:Y:S02]  /*7a60*/  IMAD.MOV.U32 R8, RZ, RZ, 0x192 ;  /* 0x00000192ff087424 */ /* 0x002fe400078e00ff */
[----:B------:R-:W-:Y:S01]  /*7a70*/  IMAD.MOV.U32 R13, RZ, RZ, RZ ;  /* 0x000000ffff0d7224 */ /* 0x000fe200078e00ff */
[----:B------:R-:W1:Y:S01]  /*7a80*/  LDCU.64 UR6, c[0x4][0x78] ;  /* 0x01000f00ff0677ac */ /* 0x000e620008000a00 */
[----:B--2---:R-:W2:Y:S01]  /*7a90*/  LDC.64 R2, c[0x4][R3] ;  /* 0x0100000003027b82 */ /* 0x004ea20000000a00 */
[----:B------:R-:W5:Y:S01]  /*7aa0*/  LDCU.64 UR4, c[0x4][0x10] ;  /* 0x01000200ff0477ac */ /* 0x000f620008000a00 */
[----:B---3--:R-:W-:Y:S01]  /*7ab0*/  MOV R5, UR9 ;  /* 0x0000000900057c02 */ /* 0x008fe20008000f00 */
[----:B------:R-:W-:Y:S01]  /*7ac0*/  IMAD.U32 R4, RZ, RZ, UR8 ;  /* 0x00000008ff047e24 */ /* 0x000fe2000f8e00ff */
[----:B-1----:R-:W-:Y:S01]  /*7ad0*/  MOV R7, UR7 ;  /* 0x0000000700077c02 */ /* 0x002fe20008000f00 */
[----:B------:R-:W-:Y:S01]  /*7ae0*/  IMAD.U32 R6, RZ, RZ, UR6 ;  /* 0x00000006ff067e24 */ /* 0x000fe2000f8e00ff */
[----:B-----5:R-:W-:Y:S01]  /*7af0*/  MOV R11, UR5 ;  /* 0x00000005000b7c02 */ /* 0x020fe20008000f00 */
[----:B------:R-:W-:Y:S02]  /*7b00*/  IMAD.U32 R10, RZ, RZ, UR4 ;  /* 0x00000004ff0a7e24 */ /* 0x000fe4000f8e00ff */
[----:B------:R-:W-:Y:S07]  /*7b10*/  LEPC R20, `(.L_x_131) ;  /* 0x000000001014794e */ /* 0x000fee0000000000 */
[----:B--2-4-:R-:W-:Y:S05]  /*7b20*/  CALL.ABS.NOINC R2 ;  /* 0x0000000002007343 */ /* 0x014fea0003c00000 */
.L_x_131:
[----:B----4-:R-:W-:Y:S01]  /*7b30*/  SHF.L.U32 R3, R28, 0x10, RZ ;  /* 0x000000101c037819 */ /* 0x010fe200000006ff */
[----:B------:R-:W-:Y:S05]  /*7b40*/  WARPSYNC.ALL ;  /* 0x0000000000007948 */ /* 0x000fea0003800000 */
[----:B------:R-:W-:Y:S01]  /*7b50*/  R2UR UR4, R25 ;  /* 0x00000000190472ca */ /* 0x000fe200000e0000 */
[----:B------:R-:W-:Y:S01]  /*7b60*/  BSSY.RECONVERGENT B0, `(.L_x_132) ;  /* 0x000005b000007945 */ /* 0x000fe20003800200 */
[----:B------:R-:W-:Y:S02]  /*7b70*/  SHF.L.U32 R20, R30, 0x10, RZ ;  /* 0x000000101e147819 */ /* 0x000fe400000006ff */
[----:B------:R-:W-:Y:S02]  /*7b80*/  ISETP.NE.AND P6, PT, R61, RZ, PT ;  /* 0x000000ff3d00720c */ /* 0x000fe40003fc5270 */
[----:B------:R-:W-:Y:S07]  /*7b90*/  ISETP.NE.AND P0, PT, R60, RZ, PT ;  /* 0x000000ff3c00720c */ /* 0x000fee0003f05270 */
[----:B-12---:R-:W1:Y:S02]  /*7ba0*/  LDTM.x16 R4, tmem[UR4+0x20] ;  /* 0x00002004000479ee */ /* 0x006e640008240000 */
        /* <DEDUP_REMOVED lines=59> */
[----:B------:R-:W-:Y:S02]  /*7f60*/  LEA R3, R26, UR43, 0x3 ;  /* 0x0000002b1a037c11 */ /* 0x000fe4000f8e18ff */
        /* <DEDUP_REMOVED lines=8> */
[----:B------:R-:W-:Y:S01]  /*7ff0*/  @P6 SHF.L.U32 R2, R59, 0x1f, RZ ;  /* 0x0000001f3b026819 */ /* 0x000fe200000006ff */
        /* <DEDUP_REMOVED lines=17> */
.L_x_133:
[----:B------:R-:W-:Y:S05]  /*8110*/  BSYNC.RECONVERGENT B0 ;  /* 0x0000000000007941 */ /* 0x000fea0003800200 */
.L_x_132:
        /* <DEDUP_REMOVED lines=19> */
.L_x_137:
[----:B------:R-:W-:Y:S05]  /*8250*/  BSYNC B0 ;  /* 0x0000000000007941 */ /* 0x000fea0003800000 */
.L_x_136:
[----:B------:R-:W-:Y:S11]  /*8260*/  ISETP.NE.AND P0, PT, R64, RZ, PT ;  /* 0x000000ff4000720c */ /* 0x000ff60003f05270 */
[----:B------:R-:W-:Y:S02]  /*8270*/  @!UPT UIADD3 URZ, UPT, UPT, URZ, URZ, URZ ;  /* 0x000000fffffff290 */ /* 0x000fe4000fffe0ff */
[----:B------:R3:W4:Y:S04]  /*8280*/  @P0 LDS.128 R28, [R26+UR43+0x200] ;  /* 0x0002002b1a1c0984 */ /* 0x0007280008000c00 */
[----:B------:R3:W1:Y:S02]  /*8290*/  @P0 LDS.128 R36, [R65+0x200] ;  /* 0x0002000041240984 */ /* 0x0006640000000c00 */
.L_x_135:
[----:B------:R-:W-:Y:S05]  /*82a0*/  BSYNC B1 ;  /* 0x0000000000017941 */ /* 0x000fea0003800000 */
.L_x_134:
[----:B--2---:R-:W-:Y:S05]  /*82b0*/  VIADD R0, R25, 0x30 ;  /* 0x0000003019007836 */ /* 0x004fea0000000000 */
[----:B------:R-:W-:Y:S04]  /*82c0*/  SHF.R.U32.HI R0, RZ, 0x15, R0 ;  /* 0x00000015ff007819 */ /* 0x000fe80000011600 */
[----:B------:R-:W-:Y:S11]  /*82d0*/  LOP3.LUT P0, RZ, R0, 0x3, R47, 0x48, !PT ;  /* 0x0000000300ff7812 */ /* 0x000ff6000780482f */
[----:B------:R-:W-:Y:S02]  /*82e0*/  @!UPT UIADD3 URZ, UPT, UPT, URZ, URZ, URZ ;  /* 0x000000fffffff290 */ /* 0x000fe4000fffe0ff */
[----:B------:R-:W-:Y:S05]  /*82f0*/  @!P0 BRA `(.L_x_139) ;  /* 0x0000000000408947 */ /* 0x000fea0003800000 */
[----:B------:R-:W2:Y:S01]  /*8300*/  LDCU.64 UR8, c[0x4][0x70] ;  /* 0x01000e00ff0877ac */ /* 0x000ea20008000a00 */
[----:B------:R-:W-:Y:S01]  /*8310*/  MOV R3, 0x0 ;  /* 0x0000000000037802 */ /* 0x000fe20000000f00 */
        /* <DEDUP_REMOVED lines=14> */
.L_x_139:
[----:B------:R-:W-:Y:S01]  /*8400*/  ISETP.NE.AND P0, PT, R60, RZ, PT ;  /* 0x000000ff3c00720c */ /* 0x000fe20003f05270 */
[----:B------:R-:W-:Y:S05]  /*8410*/  WARPSYNC.ALL ;  /* 0x0000000000007948 */ /* 0x000fea0003800000 */
[----:B------:R-:W-:Y:S01]  /*8420*/  R2UR UR4, R25 ;  /* 0x00000000190472ca */ /* 0x000fe200000e0000 */
[----:B------:R-:W-:Y:S01]  /*8430*/  BSSY.RECONVERGENT B0, `(.L_x_140) ;  /* 0x0000057000007945 */ /* 0x000fe20003800200 */
[C---:B----4-:R-:W-:Y:S02]  /*8440*/  SHF.L.U32 R20, R28.reuse, 0x10, RZ ;  /* 0x000000101c147819 */ /* 0x050fe400000006ff */
[----:B------:R-:W-:Y:S02]  /*8450*/  LOP3.LUT R21, R28, 0xffff0000, RZ, 0xc0, !PT ;  /* 0xffff00001c157812 */ /* 0x000fe400078ec0ff */
[C---:B------:R-:W-:Y:S02]  /*8460*/  SHF.L.U32 R25, R29.reuse, 0x10, RZ ;  /* 0x000000101d197819 */ /* 0x040fe400000006ff */
[----:B---3--:R-:W-:Y:S02]  /*8470*/  LOP3.LUT R26, R29, 0xffff0000, RZ, 0xc0, !PT ;  /* 0xffff00001d1a7812 */ /* 0x008fe400078ec0ff */
[C---:B------:R-:W-:Y:S02]  /*8480*/  SHF.L.U32 R28, R30.reuse, 0x10, RZ ;  /* 0x000000101e1c7819 */ /* 0x040fe400000006ff */
[----:B------:R-:W-:Y:S01]  /*8490*/  LOP3.LUT R29, R30, 0xffff0000, RZ, 0xc0, !PT ;  /* 0xffff00001e1d7812 */ /* 0x000fe200078ec0ff */
[----:B-1----:R-:W1:Y:S01]  /*84a0*/  LDTM.x16 R4, tmem[UR4+0x30] ;  /* 0x00003004000479ee */ /* 0x002e620008240000 */
[C---:B------:R-:W-:Y:S01]  /*84b0*/  SHF.L.U32 R30, R31.reuse, 0x10, RZ ;  /* 0x000000101f1e7819 */ /* 0x040fe200000006ff */
[----:B------:R-:W-:Y:S01]  /*84c0*/  NOP ;  /* 0x0000000000007918 */ /* 0x000fe20000000000 */
[----:B------:R-:W-:Y:S02]  /*84d0*/  LOP3.LUT R31, R31, 0xffff0000, RZ, 0xc0, !PT ;  /* 0xffff00001f1f7812 */ /* 0x000fe400078ec0ff */
[C---:B------:R-:W-:Y:S02]  /*84e0*/  SHF.L.U32 R32, R36.reuse, 0x10, RZ ;  /* 0x0000001024207819 */ /* 0x040fe400000006ff */
[----:B------:R-:W-:Y:S02]  /*84f0*/  LOP3.LUT R33, R36, 0xffff0000, RZ, 0xc0, !PT ;  /* 0xffff000024217812 */ /* 0x000fe400078ec0ff */
[----:B------:R-:W-:Y:S02]  /*8500*/  IADD3 R53, PT, PT, R53, 0xc0, RZ ;  /* 0x000000c035357810 */ /* 0x000fe40007ffe0ff */
[----:B------:R-:W-:Y:S02]  /*8510*/  SHF.L.U32 R34, R37, 0x10, RZ ;  /* 0x0000001025227819 */ /* 0x000fe400000006ff */
[----:B------:R-:W-:Y:S02]  /*8520*/  LOP3.LUT R53, R53, 0xfefffff8, RZ, 0xc0, !PT ;  /* 0xfefffff835357812 */ /* 0x000fe400078ec0ff */
[----:B------:R-:W-:Y:S02]  /*8530*/  LOP3.LUT R35, R37, 0xffff0000, RZ, 0xc0, !PT ;  /* 0xffff000025237812 */ /* 0x000fe400078ec0ff */
[----:B-1----:R1:W-:Y:S01]  /*8540*/  SYNCS.ARRIVE.TRANS64.RED.A1T0 RZ, [R53+URZ], RZ ;  /* 0x000000ff35ff79a7 */ /* 0x0023e200081004ff */
[C---:B------:R-:W-:Y:S02]  /*8550*/  SHF.L.U32 R36, R38.reuse, 0x10, RZ ;  /* 0x0000001026247819 */ /* 0x040fe400000006ff */
[----:B------:R-:W-:Y:S02]  /*8560*/  LOP3.LUT R37, R38, 0xffff0000, RZ, 0xc0, !PT ;  /* 0xffff000026257812 */ /* 0x000fe400078ec0ff */
[----:B------:R-:W-:Y:S01]  /*8570*/  SHF.L.U32 R38, R39, 0x10, RZ ;  /* 0x0000001027267819 */ /* 0x000fe200000006ff */
[C---:B------:R-:W-:Y:S01]  /*8580*/  FMUL R4, R24.reuse, R4 ;  /* 0x0000000418047220 */ /* 0x040fe20000400000 */
[C---:B------:R-:W-:Y:S01]  /*8590*/  FMUL R5, R24.reuse, R5 ;  /* 0x0000000518057220 */ /* 0x040fe20000400000 */
[C---:B------:R-:W-:Y:S01]  /*85a0*/  FMUL R6, R24.reuse, R6 ;  /* 0x0000000618067220 */ /* 0x040fe20000400000 */
[C---:B------:R-:W-:Y:S01]  /*85b0*/  FMUL R7, R24.reuse, R7 ;  /* 0x0000000718077220 */ /* 0x040fe20000400000 */
[C---:B------:R-:W-:Y:S01]  /*85c0*/  FFMA R4, R27.reuse, R20, R4 ;  /* 0x000000141b047223 */ /* 0x040fe20000000004 */
        /* <DEDUP_REMOVED lines=15> */
[C---:B------:R-:W-:Y:S01]  /*86c0*/  FMUL R12, R24.reuse, R16 ;  /* 0x00000010180c7220 */ /* 0x040fe20000400000 */
[C---:B------:R-:W-:Y:S01]  /*86d0*/  FFMA R0, R27.reuse, R32, R0 ;  /* 0x000000201b007223 */ /* 0x040fe20000000000 */
[C---:B------:R-:W-:Y:S01]  /*86e0*/  FMUL R13, R24.reuse, R17 ;  /* 0x00000011180d7220 */ /* 0x040fe20000400000 */
[----:B------:R-:W-:Y:S01]  /*86f0*/  FFMA R2, R27, R33, R2 ;  /* 0x000000211b027223 */ /* 0x000fe20000000002 */
[----:B------:R-:W-:Y:S01]  /*8700*/  F2FP.BF16.F32.PACK_AB R4, R5, R4 ;  /* 0x000000040504723e */ /* 0x000fe200000010ff */
[C---:B------:R-:W-:Y:S01]  /*8710*/  FMUL R14, R24.reuse, R18 ;  /* 0x00000012180e7220 */ /* 0x040fe20000400000 */
[----:B------:R-:W-:Y:S01]  /*8720*/  FFMA R3, R27, R34, R3 ;  /* 0x000000221b037223 */ /* 0x000fe20000000003 */
[----:B------:R-:W-:Y:S01]  /*8730*/  LOP3.LUT R39, R39, 0xffff0000, RZ, 0xc0, !PT ;  /* 0xffff000027277812 */ /* 0x000fe200078ec0ff */
[----:B------:R-:W-:Y:S01]  /*8740*/  FFMA R15, R27, R35, R15 ;  /* 0x000000231b0f7223 */ /* 0x000fe2000000000f */
[----:B------:R-:W-:Y:S01]  /*8750*/  F2FP.BF16.F32.PACK_AB R5, R7, R6 ;  /* 0x000000060705723e */ /* 0x000fe200000010ff */
[----:B------:R-:W-:Y:S01]  /*8760*/  FMUL R19, R24, R19 ;  /* 0x0000001318137220 */ /* 0x000fe20000400000 */
[----:B------:R-:W-:Y:S01]  /*8770*/  F2FP.BF16.F32.PACK_AB R6, R9, R8 ;  /* 0x000000080906723e */ /* 0x000fe200000010ff */
        /* <DEDUP_REMOVED lines=34> */
.L_x_141:
[----:B------:R-:W-:Y:S05]  /*89a0*/  BSYNC.RECONVERGENT B0 ;  /* 0x0000000000007941 */ /* 0x000fea0003800200 */
.L_x_140:
[----:B------:R-:W-:Y:S01]  /*89b0*/  BAR.SYNC.DEFER_BLOCKING 0x1, 0x80 ;  /* 0x0042000000007b1d */ /* 0x000fe20000010000 */
[----:B------:R-:W-:Y:S01]  /*89c0*/  UISETP.NE.AND UP0, UPT, UR52, -0x4, UPT ;  /* 0xfffffffc3400788c */ /* 0x000fe2000bf05270 */
[----:B------:R-:W-:Y:S08]  /*89d0*/  IADD3 R22, PT, PT, R22, 0x1, RZ ;  /* 0x0000000116167810 */ /* 0x000ff00007ffe0ff */
[----:B------:R-:W-:Y:S05]  /*89e0*/  BRA.U !UP0, `(.L_x_142) ;  /* 0x0000000108287547 */ /* 0x000fea000b800000 */
[----:B------:R-:W-:Y:S01]  /*89f0*/  ISETP.NE.AND P0, PT, R61, RZ, PT ;  /* 0x000000ff3d00720c */ /* 0x000fe20003f05270 */
[----:B------:R-:W-:Y:S01]  /*8a00*/  IMAD.U32 R2, RZ, RZ, UR46 ;  /* 0x0000002eff027e24 */ /* 0x000fe2000f8e00ff */
[----:B------:R-:W-:Y:S01]  /*8a10*/  UIADD3 UR4, UPT, UPT, UR46, 0x1, URZ ;  /* 0x000000012e047890 */ /* 0x000fe2000fffe0ff */
[----:B------:R-:W-:Y:S03]  /*8a20*/  IMAD.U32 R0, RZ, RZ, UR47 ;  /* 0x0000002fff007e24 */ /* 0x000fe6000f8e00ff */
[----:B------:R-:W-:Y:S04]  /*8a30*/  UISETP.NE.AND UP0, UPT, UR4, 0x4, UPT ;  /* 0x000000040400788c */ /* 0x000fe8000bf05270 */
[----:B------:R-:W-:Y:S03]  /*8a40*/  USEL UR46, UR4, URZ, UP0 ;  /* 0x000000ff042e7287 */ /* 0x000fe60008000000 */
[----:B------:R-:W-:Y:S05]  /*8a50*/  @P0 LEA R2, R2, UR43, 0x3 ;  /* 0x0000002b02020c11 */ /* 0x000fea000f8e18ff */
[----:B------:R-:W-:Y:S05]  /*8a60*/  @P0 VIADD R2, R2, 0x50 ;  /* 0x0000005002020836 */ /* 0x000fea0000000000 */
[----:B------:R-:W-:Y:S04]  /*8a70*/  @P0 PRMT R0, R0, 0x654, R2 ;  /* 0x0000065400000816 */ /* 0x000fe80000000002 */
[----:B------:R2:W-:Y:S03]  /*8a80*/  @P0 SYNCS.ARRIVE.TRANS64.RED.A1T0 RZ, [R0+URZ], RZ ;  /* 0x000000ff00ff09a7 */ /* 0x0005e600081004ff */
.L_x_142:
[----:B------:R-:W-:Y:S01]  /*8a90*/  R2UR UR4, R50 ;  /* 0x00000000320472ca */ /* 0x000fe200000e0000 */
[----:B------:R-:W-:Y:S01]  /*8aa0*/  UISETP.NE.AND UP0, UPT, UR62, URZ, UPT ;  /* 0x000000ff3e00728c */ /* 0x000fe2000bf05270 */
[----:B------:R-:W-:Y:S01]  /*8ab0*/  ISETP.NE.AND P0, PT, R55, 0x2, PT ;  /* 0x000000023700780c */ /* 0x000fe20003f05270 */
[----:B------:R-:W-:Y:S01]  /*8ac0*/  UIADD3 UR24, UPT, UPT, UR37, UR63, URZ ;  /* 0x0000003f25187290 */ /* 0x000fe2000fffe0ff */
[----:B------:R-:W-:Y:S01]  /*8ad0*/  ISETP.NE.AND P1, PT, R22, 0x4, PT ;  /* 0x000000041600780c */ /* 0x000fe20003f25270 */
[----:B------:R-:W-:Y:S01]  /*8ae0*/  UIADD3 UR52, UPT, UPT, UR52, 0x4, URZ ;  /* 0x0000000434347890 */ /* 0x000fe2000fffe0ff */
[----:B------:R-:W-:Y:S01]  /*8af0*/  SEL R2, RZ, 0x1, P0 ;  /* 0x00000001ff027807 */ /* 0x000fe20000000000 */
[----:B------:R-:W-:Y:S01]  /*8b00*/  UMOV UR36, UR61 ;  /* 0x0000003d00247c82 */ /* 0x000fe20008000000 */
[----:B--2---:R-:W-:Y:S02]  /*8b10*/  SEL R0, RZ, 0x1, P1 ;  /* 0x00000001ff007807 */ /* 0x004fe40000800000 */
[----:B------:R-:W-:Y:S02]  /*8b20*/  LOP3.LUT R57, R57, R2, RZ, 0x3c, !PT ;  /* 0x0000000239397212 */ /* 0x000fe400078e3cff */
[----:B------:R-:W-:Y:S01]  /*8b30*/  LOP3.LUT R58, R58, R0, RZ, 0x3c, !PT ;  /* 0x000000003a3a7212 */ /* 0x000fe200078e3cff */
[----:B------:R-:W-:Y:S01]  /*8b40*/  UIADD3 UR20, UPT, UPT, UR38, UR4, URZ ;  /* 0x0000000426147290 */ /* 0x000fe2000fffe0ff */
[----:B------:R-:W-:Y:S02]  /*8b50*/  SEL R55, R55, RZ, P0 ;  /* 0x000000ff37377207 */ /* 0x000fe40000000000 */
[----:B------:R-:W-:Y:S01]  /*8b60*/  SEL R22, R22, RZ, P1 ;  /* 0x000000ff16167207 */ /* 0x000fe20000800000 */
[----:B------:R-:W-:Y:S08]  /*8b70*/  BRA.U UP0, `(.L_x_143) ;  /* 0xffffffcd005c7547 */ /* 0x000ff0000b83ffff */
[----:B------:R-:W-:-:S13]  /*8b80*/  R2UR UR4, R51 ;  /* 0x00000000330472ca */ /* 0x000fda00000e0000 */
[----:B------:R-:W-:-:S09]  /*8b90*/  UISETP.NE.AND UP0, UPT, UR4, URZ, UPT ;  /* 0x000000ff0400728c */ /* 0x000fd2000bf05270 */
[----:B------:R-:W-:Y:S05]  /*8ba0*/  BRA.U !UP0, `(.L_x_144) ;  /* 0x0000000108487547 */ /* 0x000fea000b800000 */
[----:B------:R-:W2:Y:S02]  /*8bb0*/  LDCU.64 UR4, c[0x0][0x890] ;  /* 0x00011200ff0477ac */ /* 0x000ea40008000a00 */
[----:B--2---:R-:W-:-:S04]  /*8bc0*/  UISETP.NE.U32.AND UP0, UPT, UR4, URZ, UPT ;  /* 0x000000ff0400728c */ /* 0x004fc8000bf05070 */
[----:B------:R-:W-:-:S09]  /*8bd0*/  UISETP.NE.AND.EX UP0, UPT, UR5, URZ, UPT, UP0 ;  /* 0x000000ff0500728c */ /* 0x000fd2000bf05300 */
[----:B------:R-:W-:Y:S05]  /*8be0*/  BRA.U UP0, `(.L_x_145) ;  /* 0x00000001000c7547 */ /* 0x000fea000b800000 */
[----:B------:R-:W-:-:S13]  /*8bf0*/  FSETP.NEU.AND P0, PT, R27, RZ, PT ;  /* 0x000000ff1b00720b */ /* 0x000fda0003f0d000 */
[----:B------:R-:W-:Y:S05]  /*8c00*/  @!P0 EXIT ;  /* 0x000000000000894d */ /* 0x000fea0003800000 */
[----:B------:R-:W-:Y:S05]  /*8c10*/  BRA `(.L_x_144) ;  /* 0x00000000002c7947 */ /* 0x000fea0003800000 */
.L_x_145:
[----:B------:R-:W-:Y:S01]  /*8c20*/  ISETP.NE.AND P0, PT, R54, RZ, PT ;  /* 0x000000ff3600720c */ /* 0x000fe20003f05270 */
[----:B------:R-:W-:-:S12]  /*8c30*/  BSSY.RECONVERGENT B0, `(.L_x_144) ;  /* 0x0000009000007945 */ /* 0x000fd80003800200 */
[----:B------:R-:W-:Y:S05]  /*8c40*/  @P0 BRA `(.L_x_146) ;  /* 0x0000000000140947 */ /* 0x000fea0003800000 */
[----:B------:R-:W2:Y:S02]  /*8c50*/  LDCU.64 UR4, c[0x0][0x888] ;  /* 0x00011100ff0477ac */ /* 0x000ea40008000a00 */
[----:B--2---:R-:W-:-:S04]  /*8c60*/  ISETP.NE.U32.AND P0, PT, RZ, UR4, PT ;  /* 0x00000004ff007c0c */ /* 0x004fc8000bf05070 */
[----:B------:R-:W-:-:S13]  /*8c70*/  ISETP.NE.AND.EX P0, PT, RZ, UR5, PT, P0 ;  /* 0x00000005ff007c0c */ /* 0x000fda000bf05300 */
[----:B------:R-:W-:Y:S05]  /*8c80*/  @!P0 EXIT ;  /* 0x000000000000894d */ /* 0x000fea0003800000 */
[----:B------:R-:W-:Y:S05]  /*8c90*/  BRA `(.L_x_147) ;  /* 0x0000000000087947 */ /* 0x000fea0003800000 */
.L_x_146:
[----:B------:R-:W-:-:S13]  /*8ca0*/  FSETP.NEU.AND P0, PT, R27, RZ, PT ;  /* 0x000000ff1b00720b */ /* 0x000fda0003f0d000 */
[----:B------:R-:W-:Y:S05]  /*8cb0*/  @!P0 EXIT ;  /* 0x000000000000894d */ /* 0x000fea0003800000 */
.L_x_147:
[----:B------:R-:W-:Y:S05]  /*8cc0*/  BSYNC.RECONVERGENT B0 ;  /* 0x0000000000007941 */ /* 0x000fea0003800200 */
.L_x_144:
[----:B------:R-:W-:Y:S01]  /*8cd0*/  ULEA UR4, UR46, UR43, 0x3 ;  /* 0x0000002b2e047291 */ /* 0x000fe2000f8e18ff */
[----:B------:R-:W-:-:S04]  /*8ce0*/  DEPBAR.LE SB0, 0x0 ;  /* 0x000080000000791a */ /* 0x000fc80000000000 */
[----:B------:R-:W-:-:S04]  /*8cf0*/  UIADD3 UR4, UPT, UPT, UR4, 0x50, URZ ;  /* 0x0000005004047890 */ /* 0x000fc8000fffe0ff */
[----:B------:R-:W-:-:S09]  /*8d00*/  UPRMT UR4, UR47, 0x654, UR4 ;  /* 0x000006542f047896 */ /* 0x000fd20008000004 */
[----:B------:R-:W-:Y:S01]  /*8d10*/  SYNCS.ARRIVE.TRANS64.RED.A1T0 RZ, [UR4], RZ ;  /* 0x000000ffffff79a7 */ /* 0x000fe20008100404 */
[----:B------:R-:W-:Y:S05]  /*8d20*/  EXIT ;  /* 0x000000000000794d */ /* 0x000fea0003800000 */
.L_x_24:
[----:B--2---:R2:W3:Y:S02]  /*8d30*/  SYNCS.PHASECHK.TRANS64.TRYWAIT P0, [R0+URZ+0xf0], R2 ;  /* 0x0000f002000075a7 */ /* 0x0044e400080011ff */
[----:B---3--:R-:W-:Y:S05]  /*8d40*/  @!P0 NANOSLEEP.SYNCS 0x989680 ;  /* 0x009896800000895d */ /* 0x008fea0003900000 */
[----:B------:R-:W3:Y:S02]  /*8d50*/  @!P0 SYNCS.PHASECHK.TRANS64 P0, [R0+URZ+0xf0], R2 ;  /* 0x0000f002000085a7 */ /* 0x000ee400080010ff */
[----:B---3--:R-:W-:Y:S05]  /*8d60*/  @!P0 BRA `(.L_x_24) ;  /* 0xfffffffc00f08947 */ /* 0x008fea000383ffff */
[----:B------:R-:W-:Y:S05]  /*8d70*/  BRA `(.L_x_148) ;  /* 0xffffff8c00207947 */ /* 0x000fea000383ffff */
.L_x_27:
[----:B-1----:R-:W-:-:S07]  /*8d80*/  MOV R0, UR33 ;  /* 0x0000002100007c02 */ /* 0x002fce0008000f00 */
.L_x_149:
[----:B-1----:R1:W2:Y:S02]  /*8d90*/  SYNCS.PHASECHK.TRANS64.TRYWAIT P0, [R0+URZ+0x18], R3 ;  /* 0x00001803000075a7 */ /* 0x0022a400080011ff */
[----:B--2---:R-:W-:Y:S05]  /*8da0*/  @!P0 NANOSLEEP.SYNCS 0x989680 ;  /* 0x009896800000895d */ /* 0x004fea0003900000 */
[----:B------:R-:W2:Y:S02]  /*8db0*/  @!P0 SYNCS.PHASECHK.TRANS64 P0, [R0+URZ+0x18], R3 ;  /* 0x00001803000085a7 */ /* 0x000ea400080010ff */
[----:B--2---:R-:W-:Y:S05]  /*8dc0*/  @!P0 BRA `(.L_x_149) ;  /* 0xfffffffc00f08947 */ /* 0x004fea000383ffff */
[----:B------:R-:W-:Y:S05]  /*8dd0*/  BRA `(.L_x_26) ;  /* 0xffffff8c00787947 */ /* 0x000fea000383ffff */
.L_x_34:
[----:B-1----:R-:W-:-:S07]  /*8de0*/  MOV R0, UR17 ;  /* 0x0000001100007c02 */ /* 0x002fce0008000f00 */
.L_x_150:
[----:B-1----:R1:W2:Y:S02]  /*8df0*/  SYNCS.PHASECHK.TRANS64.TRYWAIT P0, [R0+URZ+0x18], R3 ;  /* 0x00001803000075a7 */ /* 0x0022a400080011ff */
[----:B--2---:R-:W-:Y:S05]  /*8e00*/  @!P0 NANOSLEEP.SYNCS 0x989680 ;  /* 0x009896800000895d */ /* 0x004fea0003900000 */
[----:B------:R-:W2:Y:S02]  /*8e10*/  @!P0 SYNCS.PHASECHK.TRANS64 P0, [R0+URZ+0x18], R3 ;  /* 0x00001803000085a7 */ /* 0x000ea400080010ff */
[----:B--2---:R-:W-:Y:S05]  /*8e20*/  @!P0 BRA `(.L_x_150) ;  /* 0xfffffffc00f08947 */ /* 0x004fea000383ffff */
[----:B------:R-:W-:Y:S05]  /*8e30*/  BRA `(.L_x_33) ;  /* 0xffffff9000387947 */ /* 0x000fea000383ffff */
.L_x_39:
[----:B-1----:R1:W2:Y:S02]  /*8e40*/  SYNCS.PHASECHK.TRANS64.TRYWAIT P0, [R3+URZ+0x80], R0 ;  /* 0x00008000030075a7 */ /* 0x0022a400080011ff */
[----:B--2---:R-:W-:Y:S05]  /*8e50*/  @!P0 NANOSLEEP.SYNCS 0x989680 ;  /* 0x009896800000895d */ /* 0x004fea0003900000 */
[----:B------:R-:W2:Y:S02]  /*8e60*/  @!P0 SYNCS.PHASECHK.TRANS64 P0, [R3+URZ+0x80], R0 ;  /* 0x00008000030085a7 */ /* 0x000ea400080010ff */
[----:B--2---:R-:W-:Y:S05]  /*8e70*/  @!P0 BRA `(.L_x_39) ;  /* 0xfffffffc00f08947 */ /* 0x004fea000383ffff */
[----:B------:R-:W-:Y:S05]  /*8e80*/  BRA `(.L_x_151) ;  /* 0xffffff9000e07947 */ /* 0x000fea000383ffff */
.L_x_43:
[----:B------:R-:W-:-:S07]  /*8e90*/  MOV R0, UR4 ;  /* 0x0000000400007c02 */ /* 0x000fce0008000f00 */
.L_x_152:
[----:B-1----:R1:W2:Y:S02]  /*8ea0*/  SYNCS.PHASECHK.TRANS64.TRYWAIT P0, [R0+URZ], R2 ;  /* 0x00000002000075a7 */ /* 0x0022a400080011ff */
[----:B--2---:R-:W-:Y:S05]  /*8eb0*/  @!P0 NANOSLEEP.SYNCS 0x989680 ;  /* 0x009896800000895d */ /* 0x004fea0003900000 */
[----:B------:R-:W2:Y:S02]  /*8ec0*/  @!P0 SYNCS.PHASECHK.TRANS64 P0, [R0+URZ], R2 ;  /* 0x00000002000085a7 */ /* 0x000ea400080010ff */
[----:B--2---:R-:W-:Y:S05]  /*8ed0*/  @!P0 BRA `(.L_x_152) ;  /* 0xfffffffc00f08947 */ /* 0x004fea000383ffff */
[----:B------:R-:W-:Y:S05]  /*8ee0*/  BRA `(.L_x_153) ;  /* 0xffffff9800887947 */ /* 0x000fea000383ffff */
.L_x_44:
[----:B------:R-:W-:-:S07]  /*8ef0*/  MOV R0, UR5 ;  /* 0x0000000500007c02 */ /* 0x000fce0008000f00 */
.L_x_154:
[----:B-1----:R1:W2:Y:S02]  /*8f00*/  SYNCS.PHASECHK.TRANS64.TRYWAIT P0, [R0+URZ], R2 ;  /* 0x00000002000075a7 */ /* 0x0022a400080011ff */
[----:B--2---:R-:W-:Y:S05]  /*8f10*/  @!P0 NANOSLEEP.SYNCS 0x989680 ;  /* 0x009896800000895d */ /* 0x004fea0003900000 */
[----:B------:R-:W2:Y:S02]  /*8f20*/  @!P0 SYNCS.PHASECHK.TRANS64 P0, [R0+URZ], R2 ;  /* 0x00000002000085a7 */ /* 0x000ea400080010ff */
[----:B--2---:R-:W-:Y:S05]  /*8f30*/  @!P0 BRA `(.L_x_154) ;  /* 0xfffffffc00f08947 */ /* 0x004fea000383ffff */
[----:B------:R-:W-:Y:S05]  /*8f40*/  BRA `(.L_x_155) ;  /* 0xffffff9800947947 */ /* 0x000fea000383ffff */
.L_x_47:
[----:B-1----:R1:W2:Y:S02]  /*8f50*/  SYNCS.PHASECHK.TRANS64.TRYWAIT P0, [R2+URZ+0xe0], R4 ;  /* 0x0000e004020075a7 */ /* 0x0022a400080011ff */
[----:B--2---:R-:W-:Y:S05]  /*8f60*/  @!P0 NANOSLEEP.SYNCS 0x989680 ;  /* 0x009896800000895d */ /* 0x004fea0003900000 */
[----:B------:R-:W2:Y:S02]  /*8f70*/  @!P0 SYNCS.PHASECHK.TRANS64 P0, [R2+URZ+0xe0], R4 ;  /* 0x0000e004020085a7 */ /* 0x000ea400080010ff */
[----:B--2---:R-:W-:Y:S05]  /*8f80*/  @!P0 BRA `(.L_x_47) ;  /* 0xfffffffc00f08947 */ /* 0x004fea000383ffff */
[----:B------:R-:W-:Y:S05]  /*8f90*/  BRA `(.L_x_156) ;  /* 0xffffff9800f07947 */ /* 0x000fea000383ffff */
.L_x_48:
[----:B------:R-:W-:-:S07]  /*8fa0*/  MOV R2, UR4 ;  /* 0x0000000400027c02 */ /* 0x000fce0008000f00 */
.L_x_157:
[----:B-1----:R1:W2:Y:S02]  /*8fb0*/  SYNCS.PHASECHK.TRANS64.TRYWAIT P0, [R2+URZ+0x90], R5 ;  /* 0x00009005020075a7 */ /* 0x0022a400080011ff */
[----:B--2---:R-:W-:Y:S05]  /*8fc0*/  @!P0 NANOSLEEP.SYNCS 0x989680 ;  /* 0x009896800000895d */ /* 0x004fea0003900000 */
[----:B------:R-:W2:Y:S02]  /*8fd0*/  @!P0 SYNCS.PHASECHK.TRANS64 P0, [R2+URZ+0x90], R5 ;  /* 0x00009005020085a7 */ /* 0x000ea400080010ff */
[----:B--2---:R-:W-:Y:S05]  /*8fe0*/  @!P0 BRA `(.L_x_157) ;  /* 0xfffffffc00f08947 */ /* 0x004fea000383ffff */
[----:B------:R-:W-:Y:S05]  /*8ff0*/  BRA `(.L_x_158) ;  /* 0xffffff9c00007947 */ /* 0x000fea000383ffff */
.L_x_49:
[----:B-1----:R1:W2:Y:S02]  /*9000*/  SYNCS.PHASECHK.TRANS64.TRYWAIT P1, [R2+URZ+0x80], R4 ;  /* 0x00008004020075a7 */ /* 0x0022a400080211ff */
[----:B--2---:R-:W-:Y:S05]  /*9010*/  @!P1 NANOSLEEP.SYNCS 0x989680 ;  /* 0x009896800000995d */ /* 0x004fea0003900000 */
[----:B------:R-:W2:Y:S02]  /*9020*/  @!P1 SYNCS.PHASECHK.TRANS64 P1, [R2+URZ+0x80], R4 ;  /* 0x00008004020095a7 */ /* 0x000ea400080210ff */
[----:B--2---:R-:W-:Y:S05]  /*9030*/  @!P1 BRA `(.L_x_49) ;  /* 0xfffffffc00f09947 */ /* 0x004fea000383ffff */
[----:B------:R-:W-:Y:S05]  /*9040*/  BRA `(.L_x_159) ;  /* 0xffffff9c00307947 */ /* 0x000fea000383ffff */
.L_x_52:
[----:B------:R-:W-:-:S07]  /*9050*/  MOV R0, UR4 ;  /* 0x0000000400007c02 */ /* 0x000fce0008000f00 */
.L_x_160:
[----:B-1----:R1:W2:Y:S02]  /*9060*/  SYNCS.PHASECHK.TRANS64.TRYWAIT P0, [R0+URZ+0x90], R2 ;  /* 0x00009002000075a7 */ /* 0x0022a400080011ff */
[----:B--2---:R-:W-:Y:S05]  /*9070*/  @!P0 NANOSLEEP.SYNCS 0x989680 ;  /* 0x009896800000895d */ /* 0x004fea0003900000 */
[----:B------:R-:W2:Y:S02]  /*9080*/  @!P0 SYNCS.PHASECHK.TRANS64 P0, [R0+URZ+0x90], R2 ;  /* 0x00009002000085a7 */ /* 0x000ea400080010ff */
[----:B--2---:R-:W-:Y:S05]  /*9090*/  @!P0 BRA `(.L_x_160) ;  /* 0xfffffffc00f08947 */ /* 0x004fea000383ffff */
[----:B------:R-:W-:Y:S05]  /*90a0*/  BRA `(.L_x_51) ;  /* 0xffffff9c00847947 */ /* 0x000fea000383ffff */
.L_x_61:
[----:B-1----:R-:W-:-:S04]  /*90b0*/  MOV R5, UR5 ;  /* 0x0000000500057c02 */ /* 0x002fc80008000f00 */
[----:B------:R1:W2:Y:S03]  /*90c0*/  SYNCS.PHASECHK.TRANS64.TRYWAIT P0, [R5+URZ+0x8], R6 ;  /* 0x00000806050075a7 */ /* 0x0002a600080011ff */
[----:B--2---:R-:W-:Y:S05]  /*90d0*/  @!P0 NANOSLEEP.SYNCS 0x989680 ;  /* 0x009896800000895d */ /* 0x004fea0003900000 */
[----:B------:R-:W2:Y:S02]  /*90e0*/  @!P0 SYNCS.PHASECHK.TRANS64 P0, [R5+URZ+0x8], R6 ;  /* 0x00000806050085a7 */ /* 0x000ea400080010ff */
[----:B--2---:R-:W-:Y:S05]  /*90f0*/  @!P0 BRA `(.L_x_61) ;  /* 0xfffffffc00ec8947 */ /* 0x004fea000383ffff */
[----:B------:R-:W-:Y:S05]  /*9100*/  BRA `(.L_x_60) ;  /* 0xffffffa000387947 */ /* 0x000fea000383ffff */
.L_x_63:
[----:B------:R-:W-:Y:S01]  /*9110*/  BSSY B0, `(.L_x_161) ;  /* 0x0000006000007945 */ /* 0x000fe20003800000 */
[----:B------:R-:W-:-:S07]  /*9120*/  MOV R15, 0xffffffff ;  /* 0xffffffff000f7802 */ /* 0x000fce0000000f00 */
[----:B-1---5:R-:W-:Y:S05]  /*9130*/  WARPSYNC.COLLECTIVE R15, `(.L_x_162) ;  /* 0x000000000f0c7348 */ /* 0x022fea0003c00000 */
[----:B------:R-:W-:Y:S02]  /*9140*/  ELECT P6, UR79, PT ;  /* 0x00000000004f782f */ /* 0x000fe400038c0000 */
[----:B------:R-:W-:Y:S01]  /*9150*/  MOV R14, UR79 ;  /* 0x0000004f000e7c02 */ /* 0x000fe20008000f00 */
[----:B-1---5:R-:W-:Y:S10]  /*9160*/  ENDCOLLECTIVE ;  /* 0x000000000000791b */ /* 0x022ff40003800000 */
.L_x_162:
[----:B------:R-:W-:Y:S05]  /*9170*/  BSYNC B0 ;  /* 0x0000000000007941 */ /* 0x000fea0003800000 */
.L_x_161:
[----:B------:R-:W-:Y:S05]  /*9180*/  BRA `(.L_x_163) ;  /* 0xffffffa000687947 */ /* 0x000fea000383ffff */
.L_x_65:
[----:B-1----:R-:W-:-:S04]  /*9190*/  MOV R0, UR5 ;  /* 0x0000000500007c02 */ /* 0x002fc80008000f00 */
[----:B------:R1:W2:Y:S03]  /*91a0*/  SYNCS.PHASECHK.TRANS64.TRYWAIT P0, [R0+URZ+0x8], R4 ;  /* 0x00000804000075a7 */ /* 0x0002a600080011ff */
[----:B--2---:R-:W-:Y:S05]  /*91b0*/  @!P0 NANOSLEEP.SYNCS 0x989680 ;  /* 0x009896800000895d */ /* 0x004fea0003900000 */
[----:B------:R-:W2:Y:S02]  /*91c0*/  @!P0 SYNCS.PHASECHK.TRANS64 P0, [R0+URZ+0x8], R4 ;  /* 0x00000804000085a7 */ /* 0x000ea400080010ff */
[----:B--2---:R-:W-:Y:S05]  /*91d0*/  @!P0 BRA `(.L_x_65) ;  /* 0xfffffffc00ec8947 */ /* 0x004fea000383ffff */
[----:B------:R-:W-:Y:S05]  /*91e0*/  BRA `(.L_x_64) ;  /* 0xffffffa0006c7947 */ /* 0x000fea000383ffff */
.L_x_66:
[----:B-1----:R1:W2:Y:S02]  /*91f0*/  SYNCS.PHASECHK.TRANS64.TRYWAIT P0, [R0+URZ+0x80], R4 ;  /* 0x00008004000075a7 */ /* 0x0022a400080011ff */
[----:B--2---:R-:W-:Y:S05]  /*9200*/  @!P0 NANOSLEEP.SYNCS 0x989680 ;  /* 0x009896800000895d */ /* 0x004fea0003900000 */
[----:B------:R-:W2:Y:S02]  /*9210*/  @!P0 SYNCS.PHASECHK.TRANS64 P0, [R0+URZ+0x80], R4 ;  /* 0x00008004000085a7 */ /* 0x000ea400080010ff */
[----:B--2---:R-:W-:Y:S05]  /*9220*/  @!P0 BRA `(.L_x_66) ;  /* 0xfffffffc00f08947 */ /* 0x004fea000383ffff */
[----:B------:R-:W-:Y:S05]  /*9230*/  BRA `(.L_x_164) ;  /* 0xffffffa400587947 */ /* 0x000fea000383ffff */
.L_x_68:
[----:B------:R-:W-:-:S07]  /*9240*/  MOV R0, UR31 ;  /* 0x0000001f00007c02 */ /* 0x000fce0008000f00 */
.L_x_165:
[----:B-1----:R1:W2:Y:S02]  /*9250*/  SYNCS.PHASECHK.TRANS64.TRYWAIT P0, [R0+URZ+0xc0], R4 ;  /* 0x0000c004000075a7 */ /* 0x0022a400080011ff */
[----:B--2---:R-:W-:Y:S05]  /*9260*/  @!P0 NANOSLEEP.SYNCS 0x989680 ;  /* 0x009896800000895d */ /* 0x004fea0003900000 */
[----:B------:R-:W2:Y:S02]  /*9270*/  @!P0 SYNCS.PHASECHK.TRANS64 P0, [R0+URZ+0xc0], R4 ;  /* 0x0000c004000085a7 */ /* 0x000ea400080010ff */
[----:B--2---:R-:W-:Y:S05]  /*9280*/  @!P0 BRA `(.L_x_165) ;  /* 0xfffffffc00f08947 */ /* 0x004fea000383ffff */
[----:B------:R-:W-:Y:S05]  /*9290*/  BRA `(.L_x_166) ;  /* 0xffffffa400a47947 */ /* 0x000fea000383ffff */
.L_x_71:
[----:B------:R-:W-:Y:S07]  /*92a0*/  MOV R0, UR5 ;  /* 0x0000000500007c02 */ /* 0x000fee0008000f00 */
.L_x_167:
[----:B-1----:R1:W2:Y:S02]  /*92b0*/  SYNCS.PHASECHK.TRANS64.TRYWAIT P0, [R0+URZ], R4 ;  /* 0x00000004000075a7 */ /* 0x0022a400080011ff */
[----:B--2---:R-:W-:Y:S05]  /*92c0*/  @!P0 NANOSLEEP.SYNCS 0x989680 ;  /* 0x009896800000895d */ /* 0x004fea0003900000 */
[----:B------:R-:W2:Y:S02]  /*92d0*/  @!P0 SYNCS.PHASECHK.TRANS64 P0, [R0+URZ], R4 ;  /* 0x00000004000085a7 */ /* 0x000ea400080010ff */
[----:B--2---:R-:W-:Y:S05]  /*92e0*/  @!P0 BRA `(.L_x_167) ;  /* 0xfffffffc00f08947 */ /* 0x004fea000383ffff */
[----:B------:R-:W-:Y:S05]  /*92f0*/  BRA `(.L_x_70) ;  /* 0xffffffa400b87947 */ /* 0x000fea000383ffff */
.L_x_75:
[----:B-1----:R-:W-:-:S07]  /*9300*/  MOV R0, UR4 ;  /* 0x0000000400007c02 */ /* 0x002fce0008000f00 */
.L_x_168:
[----:B-1----:R1:W2:Y:S02]  /*9310*/  SYNCS.PHASECHK.TRANS64.TRYWAIT P0, [R0+URZ], R2 ;  /* 0x00000002000075a7 */ /* 0x0022a400080011ff */
[----:B--2---:R-:W-:Y:S05]  /*9320*/  @!P0 NANOSLEEP.SYNCS 0x989680 ;  /* 0x009896800000895d */ /* 0x004fea0003900000 */
[----:B------:R-:W2:Y:S02]  /*9330*/  @!P0 SYNCS.PHASECHK.TRANS64 P0, [R0+URZ], R2 ;  /* 0x00000002000085a7 */ /* 0x000ea400080010ff */
[----:B--2---:R-:W-:Y:S05]  /*9340*/  @!P0 BRA `(.L_x_168) ;  /* 0xfffffffc00f08947 */ /* 0x004fea000383ffff */
[----:B------:R-:W-:Y:S05]  /*9350*/  BRA `(.L_x_169) ;  /* 0xffffffa800ac7947 */ /* 0x000fea000383ffff */
.L_x_76:
[----:B------:R-:W-:-:S07]  /*9360*/  MOV R0, UR5 ;  /* 0x0000000500007c02 */ /* 0x000fce0008000f00 */
.L_x_170:
[----:B-1----:R1:W2:Y:S02]  /*9370*/  SYNCS.PHASECHK.TRANS64.TRYWAIT P0, [R0+URZ], R3 ;  /* 0x00000003000075a7 */ /* 0x0022a400080011ff */
[----:B--2---:R-:W-:Y:S05]  /*9380*/  @!P0 NANOSLEEP.SYNCS 0x989680 ;  /* 0x009896800000895d */ /* 0x004fea0003900000 */
[----:B------:R-:W2:Y:S02]  /*9390*/  @!P0 SYNCS.PHASECHK.TRANS64 P0, [R0+URZ], R3 ;  /* 0x00000003000085a7 */ /* 0x000ea400080010ff */
[----:B--2---:R-:W-:Y:S05]  /*93a0*/  @!P0 BRA `(.L_x_170) ;  /* 0xfffffffc00f08947 */ /* 0x004fea000383ffff */
[----:B------:R-:W-:Y:S05]  /*93b0*/  BRA `(.L_x_171) ;  /* 0xffffffa800b87947 */ /* 0x000fea000383ffff */
.L_x_77:
[----:B------:R-:W-:-:S07]  /*93c0*/  MOV R0, UR5 ;  /* 0x0000000500007c02 */ /* 0x000fce0008000f00 */
.L_x_172:
[----:B-1----:R1:W2:Y:S02]  /*93d0*/  SYNCS.PHASECHK.TRANS64.TRYWAIT P0, [R0+URZ], R3 ;  /* 0x00000003000075a7 */ /* 0x0022a400080011ff */
[----:B--2---:R-:W-:Y:S05]  /*93e0*/  @!P0 NANOSLEEP.SYNCS 0x989680 ;  /* 0x009896800000895d */ /* 0x004fea0003900000 */
[----:B------:R-:W2:Y:S02]  /*93f0*/  @!P0 SYNCS.PHASECHK.TRANS64 P0, [R0+URZ], R3 ;  /* 0x00000003000085a7 */ /* 0x000ea400080010ff */
[----:B--2---:R-:W-:Y:S05]  /*9400*/  @!P0 BRA `(.L_x_172) ;  /* 0xfffffffc00f08947 */ /* 0x004fea000383ffff */
[----:B------:R-:W-:Y:S05]  /*9410*/  BRA `(.L_x_173) ;  /* 0xffffffa800c47947 */ /* 0x000fea000383ffff */
.L_x_80:
[----:B------:R-:W-:-:S07]  /*9420*/  MOV R0, UR26 ;  /* 0x0000001a00007c02 */ /* 0x000fce0008000f00 */
.L_x_174:
[----:B-1----:R1:W2:Y:S02]  /*9430*/  SYNCS.PHASECHK.TRANS64.TRYWAIT P1, [R0+URZ+0x100], R2 ;  /* 0x00010002000075a7 */ /* 0x0022a400080211ff */
[----:B--2---:R-:W-:Y:S05]  /*9440*/  @!P1 NANOSLEEP.SYNCS 0x989680 ;  /* 0x009896800000995d */ /* 0x004fea0003900000 */
[----:B------:R-:W2:Y:S02]  /*9450*/  @!P1 SYNCS.PHASECHK.TRANS64 P1, [R0+URZ+0x100], R2 ;  /* 0x00010002000095a7 */ /* 0x000ea400080210ff */
[----:B--2---:R-:W-:Y:S05]  /*9460*/  @!P1 BRA `(.L_x_174) ;  /* 0xfffffffc00f09947 */ /* 0x004fea000383ffff */
[----:B------:R-:W-:Y:S05]  /*9470*/  BRA `(.L_x_175) ;  /* 0xffffffac00107947 */ /* 0x000fea000383ffff */
.L_x_85:
[----:B--2---:R2:W3:Y:S02]  /*9480*/  SYNCS.PHASECHK.TRANS64.TRYWAIT P0, [R12+URZ+0x80], R0 ;  /* 0x000080000c0075a7 */ /* 0x0044e400080011ff */
[----:B---3--:R-:W-:Y:S05]  /*9490*/  @!P0 NANOSLEEP.SYNCS 0x989680 ;  /* 0x009896800000895d */ /* 0x008fea0003900000 */
[----:B------:R-:W3:Y:S02]  /*94a0*/  @!P0 SYNCS.PHASECHK.TRANS64 P0, [R12+URZ+0x80], R0 ;  /* 0x000080000c0085a7 */ /* 0x000ee400080010ff */
[----:B---3--:R-:W-:Y:S05]  /*94b0*/  @!P0 BRA `(.L_x_85) ;  /* 0xfffffffc00f08947 */ /* 0x008fea000383ffff */
[----:B------:R-:W-:Y:S05]  /*94c0*/  BRA `(.L_x_176) ;  /* 0xffffffb000387947 */ /* 0x000fea000383ffff */
.L_x_88:
[----:B-1----:R-:W-:Y:S07]  /*94d0*/  MOV R0, UR21 ;  /* 0x0000001500007c02 */ /* 0x002fee0008000f00 */
.L_x_177:
[----:B-1----:R1:W2:Y:S02]  /*94e0*/  SYNCS.PHASECHK.TRANS64.TRYWAIT P2, [R0+URZ+0x78], R6 ;  /* 0x00007806000075a7 */ /* 0x0022a400080411ff */
[----:B--2---:R-:W-:Y:S05]  /*94f0*/  @!P2 NANOSLEEP.SYNCS 0x989680 ;  /* 0x009896800000a95d */ /* 0x004fea0003900000 */
[----:B------:R-:W2:Y:S02]  /*9500*/  @!P2 SYNCS.PHASECHK.TRANS64 P2, [R0+URZ+0x78], R6 ;  /* 0x000078060000a5a7 */ /* 0x000ea400080410ff */
[----:B--2---:R-:W-:Y:S05]  /*9510*/  @!P2 BRA `(.L_x_177) ;  /* 0xfffffffc00f0a947 */ /* 0x004fea000383ffff */
[----:B------:R-:W-:Y:S05]  /*9520*/  BRA `(.L_x_87) ;  /* 0xffffffb400a07947 */ /* 0x000fea000383ffff */
.L_x_91:
[----:B------:R-:W-:Y:S07]  /*9530*/  MOV R0, UR21 ;  /* 0x0000001500007c02 */ /* 0x000fee0008000f00 */
.L_x_178:
[----:B-1----:R1:W2:Y:S02]  /*9540*/  SYNCS.PHASECHK.TRANS64.TRYWAIT P0, [R0+URZ+0x50], R9 ;  /* 0x00005009000075a7 */ /* 0x0022a400080011ff */
[----:B--2---:R-:W-:Y:S05]  /*9550*/  @!P0 NANOSLEEP.SYNCS 0x989680 ;  /* 0x009896800000895d */ /* 0x004fea0003900000 */
[----:B------:R-:W2:Y:S02]  /*9560*/  @!P0 SYNCS.PHASECHK.TRANS64 P0, [R0+URZ+0x50], R9 ;  /* 0x00005009000085a7 */ /* 0x000ea400080010ff */
[----:B--2---:R-:W-:Y:S05]  /*9570*/  @!P0 BRA `(.L_x_178) ;  /* 0xfffffffc00f08947 */ /* 0x004fea000383ffff */
[----:B------:R-:W-:Y:S05]  /*9580*/  BRA `(.L_x_179) ;  /* 0xffffffb400fc7947 */ /* 0x000fea000383ffff */
.L_x_92:
[----:B------:R-:W-:Y:S07]  /*9590*/  MOV R0, UR21 ;  /* 0x0000001500007c02 */ /* 0x000fee0008000f00 */
.L_x_180:
[----:B-1----:R1:W2:Y:S02]  /*95a0*/  SYNCS.PHASECHK.TRANS64.TRYWAIT P0, [R0+URZ+0x58], R9 ;  /* 0x00005809000075a7 */ /* 0x0022a400080011ff */
[----:B--2---:R-:W-:Y:S05]  /*95b0*/  @!P0 NANOSLEEP.SYNCS 0x989680 ;  /* 0x009896800000895d */ /* 0x004fea0003900000 */
[----:B------:R-:W2:Y:S02]  /*95c0*/  @!P0 SYNCS.PHASECHK.TRANS64 P0, [R0+URZ+0x58], R9 ;  /* 0x00005809000085a7 */ /* 0x000ea400080010ff */
[----:B--2---:R-:W-:Y:S05]  /*95d0*/  @!P0 BRA `(.L_x_180) ;  /* 0xfffffffc00f08947 */ /* 0x004fea000383ffff */
[----:B------:R-:W-:Y:S05]  /*95e0*/  BRA `(.L_x_181) ;  /* 0xffffffb800587947 */ /* 0x000fea000383ffff */
.L_x_93:
[----:B------:R-:W-:Y:S07]  /*95f0*/  MOV R0, UR21 ;  /* 0x0000001500007c02 */ /* 0x000fee0008000f00 */
.L_x_182:
[----:B-1----:R1:W2:Y:S02]  /*9600*/  SYNCS.PHASECHK.TRANS64.TRYWAIT P0, [R0+URZ+0x60], R9 ;  /* 0x00006009000075a7 */ /* 0x0022a400080011ff */
[----:B--2---:R-:W-:Y:S05]  /*9610*/  @!P0 NANOSLEEP.SYNCS 0x989680 ;  /* 0x009896800000895d */ /* 0x004fea0003900000 */
[----:B------:R-:W2:Y:S02]  /*9620*/  @!P0 SYNCS.PHASECHK.TRANS64 P0, [R0+URZ+0x60], R9 ;  /* 0x00006009000085a7 */ /* 0x000ea400080010ff */
[----:B--2---:R-:W-:Y:S05]  /*9630*/  @!P0 BRA `(.L_x_182) ;  /* 0xfffffffc00f08947 */ /* 0x004fea000383ffff */
[----:B------:R-:W-:Y:S05]  /*9640*/  BRA `(.L_x_183) ;  /* 0xffffffb800b47947 */ /* 0x000fea000383ffff */
.L_x_94:
[----:B------:R-:W-:Y:S07]  /*9650*/  MOV R0, UR21 ;  /* 0x0000001500007c02 */ /* 0x000fee0008000f00 */
.L_x_184:
[----:B-1----:R1:W2:Y:S02]  /*9660*/  SYNCS.PHASECHK.TRANS64.TRYWAIT P0, [R0+URZ+0x68], R9 ;  /* 0x00006809000075a7 */ /* 0x0022a400080011ff */
[----:B--2---:R-:W-:Y:S05]  /*9670*/  @!P0 NANOSLEEP.SYNCS 0x989680 ;  /* 0x009896800000895d */ /* 0x004fea0003900000 */
[----:B------:R-:W2:Y:S02]  /*9680*/  @!P0 SYNCS.PHASECHK.TRANS64 P0, [R0+URZ+0x68], R9 ;  /* 0x00006809000085a7 */ /* 0x000ea400080010ff */
[----:B--2---:R-:W-:Y:S05]  /*9690*/  @!P0 BRA `(.L_x_184) ;  /* 0xfffffffc00f08947 */ /* 0x004fea000383ffff */
[----:B------:R-:W-:Y:S05]  /*96a0*/  BRA `(.L_x_185) ;  /* 0xffffffbc00107947 */ /* 0x000fea000383ffff */
.L_x_96:
[----:B------:R-:W-:-:S07]  /*96b0*/  MOV R0, UR21 ;  /* 0x0000001500007c02 */ /* 0x000fce0008000f00 */
.L_x_186:
[----:B-1----:R1:W3:Y:S02]  /*96c0*/  SYNCS.PHASECHK.TRANS64.TRYWAIT P0, [R0+URZ+0x50], R2 ;  /* 0x00005002000075a7 */ /* 0x0022e400080011ff */
[----:B---3--:R-:W-:Y:S05]  /*96d0*/  @!P0 NANOSLEEP.SYNCS 0x989680 ;  /* 0x009896800000895d */ /* 0x008fea0003900000 */
[----:B------:R-:W3:Y:S02]  /*96e0*/  @!P0 SYNCS.PHASECHK.TRANS64 P0, [R0+URZ+0x50], R2 ;  /* 0x00005002000085a7 */ /* 0x000ee400080010ff */
[----:B---3--:R-:W-:Y:S05]  /*96f0*/  @!P0 BRA `(.L_x_186) ;  /* 0xfffffffc00f08947 */ /* 0x008fea000383ffff */
[----:B------:R-:W-:Y:S05]  /*9700*/  BRA `(.L_x_187) ;  /* 0xffffffbc009c7947 */ /* 0x000fea000383ffff */
.L_x_97:
[----:B-1----:R-:W-:-:S07]  /*9710*/  MOV R0, UR21 ;  /* 0x0000001500007c02 */ /* 0x002fce0008000f00 */
.L_x_188:
[----:B-1----:R1:W3:Y:S02]  /*9720*/  SYNCS.PHASECHK.TRANS64.TRYWAIT P0, [R0+URZ+0x58], R2 ;  /* 0x00005802000075a7 */ /* 0x0022e400080011ff */
[----:B---3--:R-:W-:Y:S05]  /*9730*/  @!P0 NANOSLEEP.SYNCS 0x989680 ;  /* 0x009896800000895d */ /* 0x008fea0003900000 */
[----:B------:R-:W3:Y:S02]  /*9740*/  @!P0 SYNCS.PHASECHK.TRANS64 P0, [R0+URZ+0x58], R2 ;  /* 0x00005802000085a7 */ /* 0x000ee400080010ff */
[----:B---3--:R-:W-:Y:S05]  /*9750*/  @!P0 BRA `(.L_x_188) ;  /* 0xfffffffc00f08947 */ /* 0x008fea000383ffff */
[----:B------:R-:W-:Y:S05]  /*9760*/  BRA `(.L_x_189) ;  /* 0xffffffbc008c7947 */ /* 0x000fea000383ffff */
.L_x_98:
[----:B-1----:R-:W-:-:S07]  /*9770*/  MOV R0, UR21 ;  /* 0x0000001500007c02 */ /* 0x002fce0008000f00 */
.L_x_190:
[----:B-1----:R1:W3:Y:S02]  /*9780*/  SYNCS.PHASECHK.TRANS64.TRYWAIT P0, [R0+URZ+0x60], R2 ;  /* 0x00006002000075a7 */ /* 0x0022e400080011ff */
[----:B---3--:R-:W-:Y:S05]  /*9790*/  @!P0 NANOSLEEP.SYNCS 0x989680 ;  /* 0x009896800000895d */ /* 0x008fea0003900000 */
[----:B------:R-:W3:Y:S02]  /*97a0*/  @!P0 SYNCS.PHASECHK.TRANS64 P0, [R0+URZ+0x60], R2 ;  /* 0x00006002000085a7 */ /* 0x000ee400080010ff */
[----:B---3--:R-:W-:Y:S05]  /*97b0*/  @!P0 BRA `(.L_x_190) ;  /* 0xfffffffc00f08947 */ /* 0x008fea000383ffff */
[----:B------:R-:W-:Y:S05]  /*97c0*/  BRA `(.L_x_191) ;  /* 0xffffffbc007c7947 */ /* 0x000fea000383ffff */
.L_x_100:
[----:B-1----:R1:W2:Y:S02]  /*97d0*/  SYNCS.PHASECHK.TRANS64.TRYWAIT P0, [R3+URZ+0x80], R0 ;  /* 0x00008000030075a7 */ /* 0x0022a400080011ff */
[----:B--2---:R-:W-:Y:S05]  /*97e0*/  @!P0 NANOSLEEP.SYNCS 0x989680 ;  /* 0x009896800000895d */ /* 0x004fea0003900000 */
[----:B------:R-:W2:Y:S02]  /*97f0*/  @!P0 SYNCS.PHASECHK.TRANS64 P0, [R3+URZ+0x80], R0 ;  /* 0x00008000030085a7 */ /* 0x000ea400080010ff */
[----:B--2---:R-:W-:Y:S05]  /*9800*/  @!P0 BRA `(.L_x_100) ;  /* 0xfffffffc00f08947 */ /* 0x004fea000383ffff */
[----:B------:R-:W-:Y:S05]  /*9810*/  BRA `(.L_x_192) ;  /* 0xffffffc000487947 */ /* 0x000fea000383ffff */
.L_x_111:
[----:B-1----:R-:W-:Y:S04]  /*9820*/  MOV R2, UR43 ;  /* 0x0000002b00027c02 */ /* 0x002fe80008000f00 */
[----:B------:R1:W2:Y:S03]  /*9830*/  SYNCS.PHASECHK.TRANS64.TRYWAIT P1, [R2+URZ+0x30], R3 ;  /* 0x00003003020075a7 */ /* 0x0002a600080211ff */
[----:B--2---:R-:W-:Y:S05]  /*9840*/  @!P1 NANOSLEEP.SYNCS 0x989680 ;  /* 0x009896800000995d */ /* 0x004fea0003900000 */
[----:B------:R-:W2:Y:S02]  /*9850*/  @!P1 SYNCS.PHASECHK.TRANS64 P1, [R2+URZ+0x30], R3 ;  /* 0x00003003020095a7 */ /* 0x000ea400080210ff */
[----:B--2---:R-:W-:Y:S05]  /*9860*/  @!P1 BRA `(.L_x_111) ;  /* 0xfffffffc00ec9947 */ /* 0x004fea000383ffff */
[----:B------:R-:W-:Y:S05]  /*9870*/  BRA `(.L_x_110) ;  /* 0xffffffcc00b47947 */ /* 0x000fea000383ffff */
.L_x_113:
[----:B-1----:R1:W4:Y:S02]  /*9880*/  SYNCS.PHASECHK.TRANS64.TRYWAIT P0, [R53+URZ+0xa0], R0 ;  /* 0x0000a000350075a7 */ /* 0x00232400080011ff */
[----:B----4-:R-:W-:Y:S05]  /*9890*/  @!P0 NANOSLEEP.SYNCS 0x989680 ;  /* 0x009896800000895d */ /* 0x010fea0003900000 */
[----:B------:R-:W4:Y:S02]  /*98a0*/  @!P0 SYNCS.PHASECHK.TRANS64 P0, [R53+URZ+0xa0], R0 ;  /* 0x0000a000350085a7 */ /* 0x000f2400080010ff */
[----:B----4-:R-:W-:Y:S05]  /*98b0*/  @!P0 BRA `(.L_x_113) ;  /* 0xfffffffc00f08947 */ /* 0x010fea000383ffff */
[----:B------:R-:W-:Y:S05]  /*98c0*/  BRA `(.L_x_112) ;  /* 0xffffffcc00d47947 */ /* 0x000fea000383ffff */
.L_x_122:
[----:B--2---:R2:W3:Y:S02]  /*98d0*/  SYNCS.PHASECHK.TRANS64.TRYWAIT P0, [R2+URZ+0x30], R0 ;  /* 0x00003000020075a7 */ /* 0x0044e400080011ff */
[----:B---3--:R-:W-:Y:S05]  /*98e0*/  @!P0 NANOSLEEP.SYNCS 0x989680 ;  /* 0x009896800000895d */ /* 0x008fea0003900000 */
[----:B------:R-:W3:Y:S02]  /*98f0*/  @!P0 SYNCS.PHASECHK.TRANS64 P0, [R2+URZ+0x30], R0 ;  /* 0x00003000020085a7 */ /* 0x000ee400080010ff */
[----:B---3--:R-:W-:Y:S05]  /*9900*/  @!P0 BRA `(.L_x_122) ;  /* 0xfffffffc00f08947 */ /* 0x008fea000383ffff */
[----:B------:R-:W-:Y:S05]  /*9910*/  BRA `(.L_x_121) ;  /* 0xffffffd400e47947 */ /* 0x000fea000383ffff */
.L_x_130:
[----:B--2---:R2:W3:Y:S02]  /*9920*/  SYNCS.PHASECHK.TRANS64.TRYWAIT P0, [R2+URZ+0x30], R4 ;  /* 0x00003004020075a7 */ /* 0x0044e400080011ff */
[----:B---3--:R-:W-:Y:S05]  /*9930*/  @!P0 NANOSLEEP.SYNCS 0x989680 ;  /* 0x009896800000895d */ /* 0x008fea0003900000 */
[----:B------:R-:W3:Y:S02]  /*9940*/  @!P0 SYNCS.PHASECHK.TRANS64 P0, [R2+URZ+0x30], R4 ;  /* 0x00003004020085a7 */ /* 0x000ee400080010ff */
[----:B---3--:R-:W-:Y:S05]  /*9950*/  @!P0 BRA `(.L_x_130) ;  /* 0xfffffffc00f08947 */ /* 0x008fea000383ffff */
[----:B------:R-:W-:Y:S05]  /*9960*/  BRA `(.L_x_129) ;  /* 0xffffffe000047947 */ /* 0x000fea000383ffff */
.L_x_138:
[----:B--2---:R2:W3:Y:S02]  /*9970*/  SYNCS.PHASECHK.TRANS64.TRYWAIT P0, [R3+URZ+0x30], R0 ;  /* 0x00003000030075a7 */ /* 0x0044e400080011ff */
[----:B---3--:R-:W-:Y:S05]  /*9980*/  @!P0 NANOSLEEP.SYNCS 0x989680 ;  /* 0x009896800000895d */ /* 0x008fea0003900000 */
[----:B------:R-:W3:Y:S02]  /*9990*/  @!P0 SYNCS.PHASECHK.TRANS64 P0, [R3+URZ+0x30], R0 ;  /* 0x00003000030085a7 */ /* 0x000ee400080010ff */
[----:B---3--:R-:W-:Y:S05]  /*99a0*/  @!P0 BRA `(.L_x_138) ;  /* 0xfffffffc00f08947 */ /* 0x008fea000383ffff */
[----:B------:R-:W-:Y:S05]  /*99b0*/  BRA `(.L_x_137) ;  /* 0xffffffe800247947 */ /* 0x000fea000383ffff */
        .weak           $__internal_0_$__cuda_sm10x_tcgen05_guardrail_trap_col_being_dealloced_not_returned_by_alloc
        .type           $__internal_0_$__cuda_sm10x_tcgen05_guardrail_trap_col_being_dealloced_not_returned_by_alloc,@function
        .size           $__internal_0_$__cuda_sm10x_tcgen05_guardrail_trap_col_being_dealloced_not_returned_by_alloc,($__internal_1_$__cuda_sm10x_tcgen05_guardrail_trap_phase_invalid_during_alloc - $__internal_0_$__cuda_sm10x_tcgen05_guardrail_trap_col_being_dealloced_not_returned_by_alloc)
$__internal_0_$__cuda_sm10x_tcgen05_guardrail_trap_col_being_dealloced_not_returned_by_alloc:
[----:B------:R-:W-:Y:S05]  /*99c0*/  BPT.TRAP 0x1 ;  /* 0x000000040000795c */ /* 0x000fea0000300000 */
[----:B------:R-:W-:-:S04]  /*99d0*/  HFMA2 R3, -RZ, RZ, 0, 0 ;  /* 0x00000000ff037431 */ /* 0x000fc800000001ff */
[----:B------:R-:W-:Y:S05]  /*99e0*/  RET.REL.NODEC R2 `(_ZN7cutlass13device_kernelINS_4gemm6kernel13GemmUniversalIN4cute5tupleIJiiiiEEENS1_10collective13CollectiveMmaINS1_35MainloopSm100TmaUmmaWarpSpecializedILi3ELi2ELi4ENS5_IJNS4_1CILi2EEESB_NSA_ILi1EEEEEEEENS5_IJNSA_ILi128EEESF_NSA_ILi64EEEEEENS_10bfloat16_tENS5_IJlSC_lEEESI_SJ_NS4_8TiledMMAINS4_8MMA_AtomIJNS4_26SM100_MMA_F16BF16_2x1SM_SSISI_SI_fLi128ELi128ELNS4_4UMMA5MajorE0ELSO_0ELNSN_7ScaleInE0ELSP_0EEEEEENS4_6LayoutINS5_IJSC_SC_SC_EEENS5_IJNSA_ILi0EEESU_SU_EEEEENS5_IJNS4_10UnderscoreESX_SX_EEEEENS4_28SM100_TMA_2SM_LOAD_MULTICASTENS4_14ComposedLayoutINS4_7SwizzleILi3ELi4ELi3EEENS4_18smem_ptr_flag_bitsILi16EEENSS_INS5_IJNSA_ILi8EEESG_EEENS5_IJSG_SC_EEEEEEEvNS4_8identityENS4_18SM100_TMA_2SM_LOADES1A_vS1B_EENS_8epilogue10collective18CollectiveEpilogueINS1E_23Sm100TmaWarpSpecializedILi4ELi2ELi16ELb1ELb0EEEJNS5_IJSG_SF_SG_EEENS5_IJNSS_ISG_SC_EENSS_INS5_IJNSA_ILi16EEESB_EEENS5_IJSC_SG_EEEEEEEESI_SJ_SI_SJ_NS1E_6fusion15FusionCallbacksIS1I_NS1Q_17LinearCombinationISI_fSI_fLNS_15FloatRoundStyleE2EEES1J_S1P_JEEENS4_5SM1004TMEM4LOAD26SM100_TMEM_LOAD_32dp32b16xENS4_13SM90_TMA_LOADENS11_INS12_ILi1ELi4ELi3EEES15_NSS_INS5_IJS16_S1L_EEENS5_IJS1L_SC_EEEEEEENS4_39AutoVectorizingCopyWithAssumedAlignmentILi128EEENS4_14SM90_TMA_STOREES25_S27_S27_EEEvvEEEEvNT_6ParamsE) ;  /* 0xffffff6402847950 */ /* 0x000fea0003c3ffff */
        .weak           $__internal_1_$__cuda_sm10x_tcgen05_guardrail_trap_phase_invalid_during_alloc
        .type           $__internal_1_$__cuda_sm10x_tcgen05_guardrail_trap_phase_invalid_during_alloc,@function
        .size           $__internal_1_$__cuda_sm10x_tcgen05_guardrail_trap_phase_invalid_during_alloc,($__internal_2_$__cuda_sm10x_tcgen05_guardrail_trap_unallocated_columns_being_dealloced - $__internal_1_$__cuda_sm10x_tcgen05_guardrail_trap_phase_invalid_during_alloc)
$__internal_1_$__cuda_sm10x_tcgen05_guardrail_trap_phase_invalid_during_alloc:
[----:B------:R-:W-:Y:S05]  /*99f0*/  BPT.TRAP 0x1 ;  /* 0x000000040000795c */ /* 0x000fea0000300000 */
[----:B------:R-:W-:-:S04]  /*9a00*/  MOV R5, 0x0 ;  /* 0x0000000000057802 */ /* 0x000fc80000000f00 */
[----:B------:R-:W-:Y:S05]  /*9a10*/  RET.REL.NODEC R4 `(_ZN7cutlass13device_kernelINS_4gemm6kernel13GemmUniversalIN4cute5tupleIJiiiiEEENS1_10collective13CollectiveMmaINS1_35MainloopSm100TmaUmmaWarpSpecializedILi3ELi2ELi4ENS5_IJNS4_1CILi2EEESB_NSA_ILi1EEEEEEEENS5_IJNSA_ILi128EEESF_NSA_ILi64EEEEEENS_10bfloat16_tENS5_IJlSC_lEEESI_SJ_NS4_8TiledMMAINS4_8MMA_AtomIJNS4_26SM100_MMA_F16BF16_2x1SM_SSISI_SI_fLi128ELi128ELNS4_4UMMA5MajorE0ELSO_0ELNSN_7ScaleInE0ELSP_0EEEEEENS4_6LayoutINS5_IJSC_SC_SC_EEENS5_IJNSA_ILi0EEESU_SU_EEEEENS5_IJNS4_10UnderscoreESX_SX_EEEEENS4_28SM100_TMA_2SM_LOAD_MULTICASTENS4_14ComposedLayoutINS4_7SwizzleILi3ELi4ELi3EEENS4_18smem_ptr_flag_bitsILi16EEENSS_INS5_IJNSA_ILi8EEESG_EEENS5_IJSG_SC_EEEEEEEvNS4_8identityENS4_18SM100_TMA_2SM_LOADES1A_vS1B_EENS_8epilogue10collective18CollectiveEpilogueINS1E_23Sm100TmaWarpSpecializedILi4ELi2ELi16ELb1ELb0EEEJNS5_IJSG_SF_SG_EEENS5_IJNSS_ISG_SC_EENSS_INS5_IJNSA_ILi16EEESB_EEENS5_IJSC_SG_EEEEEEEESI_SJ_SI_SJ_NS1E_6fusion15FusionCallbacksIS1I_NS1Q_17LinearCombinationISI_fSI_fLNS_15FloatRoundStyleE2EEES1J_S1P_JEEENS4_5SM1004TMEM4LOAD26SM100_TMEM_LOAD_32dp32b16xENS4_13SM90_TMA_LOADENS11_INS12_ILi1ELi4ELi3EEES15_NSS_INS5_IJS16_S1L_EEENS5_IJS1L_SC_EEEEEEENS4_39AutoVectorizingCopyWithAssumedAlignmentILi128EEENS4_14SM90_TMA_STOREES25_S27_S27_EEEvvEEEEvNT_6ParamsE) ;  /* 0xffffff6404787950 */ /* 0x000fea0003c3ffff */
        .weak           $__internal_2_$__cuda_sm10x_tcgen05_guardrail_trap_unallocated_columns_being_dealloced
        .type           $__internal_2_$__cuda_sm10x_tcgen05_guardrail_trap_unallocated_columns_being_dealloced,@function
        .size           $__internal_2_$__cuda_sm10x_tcgen05_guardrail_trap_unallocated_columns_being_dealloced,(.L_x_194 - $__internal_2_$__cuda_sm10x_tcgen05_guardrail_trap_unallocated_columns_being_dealloced)
$__internal_2_$__cuda_sm10x_tcgen05_guardrail_trap_unallocated_columns_being_dealloced:
[----:B------:R-:W-:Y:S05]  /*9a20*/  BPT.TRAP 0x1 ;  /* 0x000000040000795c */ /* 0x000fea0000300000 */
[----:B------:R-:W-:-:S04]  /*9a30*/  HFMA2 R3, -RZ, RZ, 0, 0 ;  /* 0x00000000ff037431 */ /* 0x000fc800000001ff */
[----:B------:R-:W-:Y:S05]  /*9a40*/  RET.REL.NODEC R2 `(_ZN7cutlass13device_kernelINS_4gemm6kernel13GemmUniversalIN4cute5tupleIJiiiiEEENS1_10collective13CollectiveMmaINS1_35MainloopSm100TmaUmmaWarpSpecializedILi3ELi2ELi4ENS5_IJNS4_1CILi2EEESB_NSA_ILi1EEEEEEEENS5_IJNSA_ILi128EEESF_NSA_ILi64EEEEEENS_10bfloat16_tENS5_IJlSC_lEEESI_SJ_NS4_8TiledMMAINS4_8MMA_AtomIJNS4_26SM100_MMA_F16BF16_2x1SM_SSISI_SI_fLi128ELi128ELNS4_4UMMA5MajorE0ELSO_0ELNSN_7ScaleInE0ELSP_0EEEEEENS4_6LayoutINS5_IJSC_SC_SC_EEENS5_IJNSA_ILi0EEESU_SU_EEEEENS5_IJNS4_10UnderscoreESX_SX_EEEEENS4_28SM100_TMA_2SM_LOAD_MULTICASTENS4_14ComposedLayoutINS4_7SwizzleILi3ELi4ELi3EEENS4_18smem_ptr_flag_bitsILi16EEENSS_INS5_IJNSA_ILi8EEESG_EEENS5_IJSG_SC_EEEEEEEvNS4_8identityENS4_18SM100_TMA_2SM_LOADES1A_vS1B_EENS_8epilogue10collective18CollectiveEpilogueINS1E_23Sm100TmaWarpSpecializedILi4ELi2ELi16ELb1ELb0EEEJNS5_IJSG_SF_SG_EEENS5_IJNSS_ISG_SC_EENSS_INS5_IJNSA_ILi16EEESB_EEENS5_IJSC_SG_EEEEEEEESI_SJ_SI_SJ_NS1E_6fusion15FusionCallbacksIS1I_NS1Q_17LinearCombinationISI_fSI_fLNS_15FloatRoundStyleE2EEES1J_S1P_JEEENS4_5SM1004TMEM4LOAD26SM100_TMEM_LOAD_32dp32b16xENS4_13SM90_TMA_LOADENS11_INS12_ILi1ELi4ELi3EEES15_NSS_INS5_IJS16_S1L_EEENS5_IJS1L_SC_EEEEEEENS4_39AutoVectorizingCopyWithAssumedAlignmentILi128EEENS4_14SM90_TMA_STOREES25_S27_S27_EEEvvEEEEvNT_6ParamsE) ;  /* 0xffffff64026c7950 */ /* 0x000fea0003c3ffff */
.L_x_193:
[----:B------:R-:W-:-:S00]  /*9a50*/  BRA `(.L_x_193) ;  /* 0xfffffffc00fc7947 */ /* 0x000fc0000383ffff */
[----:B------:R-:W-:-:S00]  /*9a60*/  NOP ;  /* 0x0000000000007918 */ /* 0x000fc00000000000 */
        /* <DEDUP_REMOVED lines=9> */
.L_x_194:


//--------------------- .nv.global.init           --------------------------
	.section	.nv.global.init,"aw",@progbits
.nv.global.init:
	.type		$str$27,@object
	.size		$str$27,($str$28 - $str$27)
$str$27:
        /*0000*/ 	.byte	0x28, 0x61, 0x64, 0x64, 0x72, 0x65, 0x73, 0x73, 0x20, 0x26, 0x20, 0x6d, 0x61, 0x73, 0x6b, 0x29
        /*0010*/ 	.byte	0x20, 0x3d, 0x3d, 0x20, 0x30, 0x00
	.type		$str$28,@object
	.size		$str$28,($str$26 - $str$28)
$str$28:
        /*0016*/ 	.byte	0x2f, 0x74, 0x6d, 0x70, 0x2f, 0x63, 0x75, 0x74, 0x6c, 0x61, 0x73, 0x73, 0x5f, 0x73, 0x77, 0x65
        /*0026*/ 	.byte	0x65, 0x70, 0x5f, 0x73, 0x72, 0x63, 0x2f, 0x69, 0x6e, 0x63, 0x6c, 0x75, 0x64, 0x65, 0x2f, 0x63
        /*0036*/ 	.byte	0x75, 0x74, 0x65, 0x2f, 0x70, 0x6f, 0x69, 0x6e, 0x74, 0x65, 0x72, 0x5f, 0x66, 0x6c, 0x61, 0x67
        /*0046*/ 	.byte	0x67, 0x65, 0x64, 0x2e, 0x68, 0x70, 0x70, 0x00
	.type		$str$26,@object
	.size		$str$26,($str$25 - $str$26)
$str$26:
        /*004e*/ 	.byte	0x2f, 0x74, 0x6d, 0x70, 0x2f, 0x63, 0x75, 0x74, 0x6c, 0x61, 0x73, 0x73, 0x5f, 0x73, 0x77, 0x65
        /*005e*/ 	.byte	0x65, 0x70, 0x5f, 0x73, 0x72, 0x63, 0x2f, 0x69, 0x6e, 0x63, 0x6c, 0x75, 0x64, 0x65, 0x2f, 0x63
        /*006e*/ 	.byte	0x75, 0x74, 0x65, 0x2f, 0x61, 0x74, 0x6f, 0x6d, 0x2f, 0x63, 0x6f, 0x70, 0x79, 0x5f, 0x74, 0x72
        /*007e*/ 	.byte	0x61, 0x69, 0x74, 0x73, 0x5f, 0x73, 0x6d, 0x31, 0x30, 0x30, 0x2e, 0x68, 0x70, 0x70, 0x00
	.type		$str$25,@object
	.size		$str$25,(__unnamed_1 - $str$25)
$str$25:
        /*008d*/ 	.byte	0x28, 0x28, 0x75, 0x69, 0x6e, 0x74, 0x33, 0x32, 0x5f, 0x74, 0x28, 0x74, 0x68, 0x72, 0x65, 0x61
        /*009d*/ 	.byte	0x64, 0x49, 0x64, 0x78, 0x2e, 0x78, 0x29, 0x20, 0x2f, 0x20, 0x33, 0x32, 0x29, 0x20, 0x25, 0x20
        /*00ad*/ 	.byte	0x34, 0x29, 0x20, 0x3d, 0x3d, 0x20, 0x28, 0x28, 0x28, 0x74, 0x6d, 0x65, 0x6d, 0x5f, 0x61, 0x64
        /*00bd*/ 	.byte	0x64, 0x72, 0x20, 0x3e, 0x3e, 0x20, 0x31, 0x36, 0x29, 0x20, 0x2f, 0x20, 0x33, 0x32, 0x29, 0x20
        /*00cd*/ 	.byte	0x25, 0x20, 0x34, 0x29, 0x00
	.type		__unnamed_1,@object
	.size		__unnamed_1,(__unnamed_2 - __unnamed_1)
__unnamed_1:
        /*00d2*/ 	.byte	0x61, 0x75, 0x74, 0x6f, 0x20, 0x63, 0x75, 0x74, 0x65, 0x3a, 0x3a, 0x61, 0x73, 0x5f, 0x70, 0x6f
        /* <DEDUP_REMOVED lines=24> */
        /*0262*/ 	.byte	0x43, 0x3c, 0x32, 0x30, 0x34, 0x38, 0x3e, 0x3e, 0x3e, 0x3e, 0x5d, 0x00
	.type		__unnamed_2,@object
	.size		__unnamed_2,(.L_2 - __unnamed_2)
__unnamed_2:
        /* <DEDUP_REMOVED lines=40> */
        /*04ee*/ 	.byte	0x3a, 0x3a, 0x43, 0x3c, 0x30, 0x3e, 0x3e, 0x3e, 0x3e, 0x5d, 0x00
.L_2:


//--------------------- .nv.shared._ZN7cutlass13device_kernelINS_4gemm6kernel13GemmUniversalIN4cute5tupleIJiiiiEEENS1_10collective13CollectiveMmaINS1_35MainloopSm100TmaUmmaWarpSpecializedILi3ELi2ELi4ENS5_IJNS4_1CILi2EEESB_NSA_ILi1EEEEEEEENS5_IJNSA_ILi128EEESF_NSA_ILi64EEEEEENS_10bfloat16_tENS5_IJlSC_lEEESI_SJ_NS4_8TiledMMAINS4_8MMA_AtomIJNS4_26SM100_MMA_F16BF16_2x1SM_SSISI_SI_fLi128ELi128ELNS4_4UMMA5MajorE0ELSO_0ELNSN_7ScaleInE0ELSP_0EEEEEENS4_6LayoutINS5_IJSC_SC_SC_EEENS5_IJNSA_ILi0EEESU_SU_EEEEENS5_IJNS4_10UnderscoreESX_SX_EEEEENS4_28SM100_TMA_2SM_LOAD_MULTICASTENS4_14ComposedLayoutINS4_7SwizzleILi3ELi4ELi3EEENS4_18smem_ptr_flag_bitsILi16EEENSS_INS5_IJNSA_ILi8EEESG_EEENS5_IJSG_SC_EEEEEEEvNS4_8identityENS4_18SM100_TMA_2SM_LOADES1A_vS1B_EENS_8epilogue10collective18CollectiveEpilogueINS1E_23Sm100TmaWarpSpecializedILi4ELi2ELi16ELb1ELb0EEEJNS5_IJSG_SF_SG_EEENS5_IJNSS_ISG_SC_EENSS_INS5_IJNSA_ILi16EEESB_EEENS5_IJSC_SG_EEEEEEEESI_SJ_SI_SJ_NS1E_6fusion15FusionCallbacksIS1I_NS1Q_17LinearCombinationISI_fSI_fLNS_15FloatRoundStyleE2EEES1J_S1P_JEEENS4_5SM1004TMEM4LOAD26SM100_TMEM_LOAD_32dp32b16xENS4_13SM90_TMA_LOADENS11_INS12_ILi1ELi4ELi3EEES15_NSS_INS5_IJS16_S1L_EEENS5_IJS1L_SC_EEEEEEENS4_39AutoVectorizingCopyWithAssumedAlignmentILi128EEENS4_14SM90_TMA_STOREES25_S27_S27_EEEvvEEEEvNT_6ParamsE --------------------------
	.section	.nv.shared._ZN7cutlass13device_kernelINS_4gemm6kernel13GemmUniversalIN4cute5tupleIJiiiiEEENS1_10collective13CollectiveMmaINS1_35MainloopSm100TmaUmmaWarpSpecializedILi3ELi2ELi4ENS5_IJNS4_1CILi2EEESB_NSA_ILi1EEEEEEEENS5_IJNSA_ILi128EEESF_NSA_ILi64EEEEEENS_10bfloat16_tENS5_IJlSC_lEEESI_SJ_NS4_8TiledMMAINS4_8MMA_AtomIJNS4_26SM100_MMA_F16BF16_2x1SM_SSISI_SI_fLi128ELi128ELNS4_4UMMA5MajorE0ELSO_0ELNSN_7ScaleInE0ELSP_0EEEEEENS4_6LayoutINS5_IJSC_SC_SC_EEENS5_IJNSA_ILi0EEESU_SU_EEEEENS5_IJNS4_10UnderscoreESX_SX_EEEEENS4_28SM100_TMA_2SM_LOAD_MULTICASTENS4_14ComposedLayoutINS4_7SwizzleILi3ELi4ELi3EEENS4_18smem_ptr_flag_bitsILi16EEENSS_INS5_IJNSA_ILi8EEESG_EEENS5_IJSG_SC_EEEEEEEvNS4_8identityENS4_18SM100_TMA_2SM_LOADES1A_vS1B_EENS_8epilogue10collective18CollectiveEpilogueINS1E_23Sm100TmaWarpSpecializedILi4ELi2ELi16ELb1ELb0EEEJNS5_IJSG_SF_SG_EEENS5_IJNSS_ISG_SC_EENSS_INS5_IJNSA_ILi16EEESB_EEENS5_IJSC_SG_EEEEEEEESI_SJ_SI_SJ_NS1E_6fusion15FusionCallbacksIS1I_NS1Q_17LinearCombinationISI_fSI_fLNS_15FloatRoundStyleE2EEES1J_S1P_JEEENS4_5SM1004TMEM4LOAD26SM100_TMEM_LOAD_32dp32b16xENS4_13SM90_TMA_LOADENS11_INS12_ILi1ELi4ELi3EEES15_NSS_INS5_IJS16_S1L_EEENS5_IJS1L_SC_EEEEEEENS4_39AutoVectorizingCopyWithAssumedAlignmentILi128EEENS4_14SM90_TMA_STOREES25_S27_S27_EEEvvEEEEvNT_6ParamsE,"aw",@nobits
	.sectionflags	@""
	.align	16
	.zero		1024


//--------------------- .nv.shared.reserved.0     --------------------------
	.section	.nv.shared.reserved.0,"aw",@nobits
	.weak		__nv_reservedSMEM_offset_0_alias
	.size		__nv_reservedSMEM_offset_0_alias, 0, 64
	.other		__nv_reservedSMEM_offset_0_alias,@"STO_CUDA_RESERVED_SHARED STV_DEFAULT"
__nv_reservedSMEM_offset_0_alias:
	.zero		0
.nv.shared.reserved.0:
	.zero		64
	.weak		__nv_reservedSMEM_tcgen05_partition
	.type		__nv_reservedSMEM_tcgen05_partition,@object
	.size		__nv_reservedSMEM_tcgen05_partition,(.L_0 - __nv_reservedSMEM_tcgen05_partition)
__nv_reservedSMEM_tcgen05_partition:
	.zero		32
.L_0:


//--------------------- .nv.global                --------------------------
	.section	.nv.global,"aw",@nobits
.nv.global:
	.type		_ZN39_INTERNAL_7bb42a45_4_k_cu_6e275b6e_79914cute1_E,@object
	.size		_ZN39_INTERNAL_7bb42a45_4_k_cu_6e275b6e_79914cute1_E,(_ZN39_INTERNAL_7bb42a45_4_k_cu_6e275b6e_79914cuda3std3__45__cpo6cbeginE - _ZN39_INTERNAL_7bb42a45_4_k_cu_6e275b6e_79914cute1_E)
_ZN39_INTERNAL_7bb42a45_4_k_cu_6e275b6e_79914cute1_E:
	.zero		1
	.type		_ZN39_INTERNAL_7bb42a45_4_k_cu_6e275b6e_79914cuda3std3__45__cpo6cbeginE,@object
	.size		_ZN39_INTERNAL_7bb42a45_4_k_cu_6e275b6e_79914cuda3std3__45__cpo6cbeginE,(_ZN39_INTERNAL_7bb42a45_4_k_cu_6e275b6e_79914cuda3std3__48in_placeE - _ZN39_INTERNAL_7bb42a45_4_k_cu_6e275b6e_79914cuda3std3__45__cpo6cbeginE)
_ZN39_INTERNAL_7bb42a45_4_k_cu_6e275b6e_79914cuda3std3__45__cpo6cbeginE:
	.zero		1
	.type		_ZN39_INTERNAL_7bb42a45_4_k_cu_6e275b6e_79914cuda3std3__48in_placeE,@object
	.size		_ZN39_INTERNAL_7bb42a45_4_k_cu_6e275b6e_79914cuda3std3__48in_placeE,(_ZN39_INTERNAL_7bb42a45_4_k_cu_6e275b6e_79914cuda3std6ranges3__45__cpo9iter_moveE - _ZN39_INTERNAL_7bb42a45_4_k_cu_6e275b6e_79914cuda3std3__48in_placeE)
_ZN39_INTERNAL_7bb42a45_4_k_cu_6e275b6e_79914cuda3std3__48in_placeE:
	.zero		1
	.type		_ZN39_INTERNAL_7bb42a45_4_k_cu_6e275b6e_79914cuda3std6ranges3__45__cpo9iter_moveE,@object
	.size		_ZN39_INTERNAL_7bb42a45_4_k_cu_6e275b6e_79914cuda3std6ranges3__45__cpo9iter_moveE,(_ZN39_INTERNAL_7bb42a45_4_k_cu_6e275b6e_79914cuda3std3__45__cpo5beginE - _ZN39_INTERNAL_7bb42a45_4_k_cu_6e275b6e_79914cuda3std6ranges3__45__cpo9iter_moveE)
_ZN39_INTERNAL_7bb42a45_4_k_cu_6e275b6e_79914cuda3std6ranges3__45__cpo9iter_moveE:
	.zero		1
	.type		_ZN39_INTERNAL_7bb42a45_4_k_cu_6e275b6e_79914cuda3std3__45__cpo5beginE,@object
	.size		_ZN39_INTERNAL_7bb42a45_4_k_cu_6e275b6e_79914cuda3std3__45__cpo5beginE,(_ZN39_INTERNAL_7bb42a45_4_k_cu_6e275b6e_79914cuda3std3__441_GLOBAL__N__7bb42a45_4_k_cu_6e275b6e_79916ignoreE - _ZN39_INTERNAL_7bb42a45_4_k_cu_6e275b6e_79914cuda3std3__45__cpo5beginE)
_ZN39_INTERNAL_7bb42a45_4_k_cu_6e275b6e_79914cuda3std3__45__cpo5beginE:
	.zero		1
	.type		_ZN39_INTERNAL_7bb42a45_4_k_cu_6e275b6e_79914cuda3std3__441_GLOBAL__N__7bb42a45_4_k_cu_6e275b6e_79916ignoreE,@object
	.size		_ZN39_INTERNAL_7bb42a45_4_k_cu_6e275b6e_79914cuda3std3__441_GLOBAL__N__7bb42a45_4_k_cu_6e275b6e_79916ignoreE,(_ZN39_INTERNAL_7bb42a45_4_k_cu_6e275b6e_79914cute7productE - _ZN39_INTERNAL_7bb42a45_4_k_cu_6e275b6e_79914cuda3std3__441_GLOBAL__N__7bb42a45_4_k_cu_6e275b6e_79916ignoreE)
_ZN39_INTERNAL_7bb42a45_4_k_cu_6e275b6e_79914cuda3std3__441_GLOBAL__N__7bb42a45_4_k_cu_6e275b6e_79916ignoreE:
	.zero		1
	.type		_ZN39_INTERNAL_7bb42a45_4_k_cu_6e275b6e_79914cute7productE,@object
	.size		_ZN39_INTERNAL_7bb42a45_4_k_cu_6e275b6e_79914cute7productE,(_ZN39_INTERNAL_7bb42a45_4_k_cu_6e275b6e_79914cuda3std3__45__cpo3endE - _ZN39_INTERNAL_7bb42a45_4_k_cu_6e275b6e_79914cute7productE)
_ZN39_INTERNAL_7bb42a45_4_k_cu_6e275b6e_79914cute7productE:
	.zero		1
	.type		_ZN39_INTERNAL_7bb42a45_4_k_cu_6e275b6e_79914cuda3std3__45__cpo3endE,@object
	.size		_ZN39_INTERNAL_7bb42a45_4_k_cu_6e275b6e_79914cuda3std3__45__cpo3endE,(_ZN39_INTERNAL_7bb42a45_4_k_cu_6e275b6e_79914cuda3std3__419piecewise_constructE - _ZN39_INTERNAL_7bb42a45_4_k_cu_6e275b6e_79914cuda3std3__45__cpo3endE)
_ZN39_INTERNAL_7bb42a45_4_k_cu_6e275b6e_79914cuda3std3__45__cpo3endE:
	.zero		1
	.type		_ZN39_INTERNAL_7bb42a45_4_k_cu_6e275b6e_79914cuda3std3__419piecewise_constructE,@object
	.size		_ZN39_INTERNAL_7bb42a45_4_k_cu_6e275b6e_79914cuda3std3__419piecewise_constructE,(_ZN39_INTERNAL_7bb42a45_4_k_cu_6e275b6e_79914cuda3std3__45__cpo4cendE - _ZN39_INTERNAL_7bb42a45_4_k_cu_6e275b6e_79914cuda3std3__419piecewise_constructE)
_ZN39_INTERNAL_7bb42a45_4_k_cu_6e275b6e_79914cuda3std3__419piecewise_constructE:
	.zero		1
	.type		_ZN39_INTERNAL_7bb42a45_4_k_cu_6e275b6e_79914cuda3std3__45__cpo4cendE,@object
	.size		_ZN39_INTERNAL_7bb42a45_4_k_cu_6e275b6e_79914cuda3std3__45__cpo4cendE,(_ZN39_INTERNAL_7bb42a45_4_k_cu_6e275b6e_79914cuda3std6ranges3__45__cpo4swapE - _ZN39_INTERNAL_7bb42a45_4_k_cu_6e275b6e_79914cuda3std3__45__cpo4cendE)
_ZN39_INTERNAL_7bb42a45_4_k_cu_6e275b6e_79914cuda3std3__45__cpo4cendE:
	.zero		1
	.type		_ZN39_INTERNAL_7bb42a45_4_k_cu_6e275b6e_79914cuda3std6ranges3__45__cpo4swapE,@object
	.size		_ZN39_INTERNAL_7bb42a45_4_k_cu_6e275b6e_79914cuda3std6ranges3__45__cpo4swapE,(.L_10 - _ZN39_INTERNAL_7bb42a45_4_k_cu_6e275b6e_79914cuda3std6ranges3__45__cpo4swapE)
_ZN39_INTERNAL_7bb42a45_4_k_cu_6e275b6e_79914cuda3std6ranges3__45__cpo4swapE:
	.zero		1
.L_10:


//--------------------- .nv.constant0._ZN7cutlass13device_kernelINS_4gemm6kernel13GemmUniversalIN4cute5tupleIJiiiiEEENS1_10collective13CollectiveMmaINS1_35MainloopSm100TmaUmmaWarpSpecializedILi3ELi2ELi4ENS5_IJNS4_1CILi2EEESB_NSA_ILi1EEEEEEEENS5_IJNSA_ILi128EEESF_NSA_ILi64EEEEEENS_10bfloat16_tENS5_IJlSC_lEEESI_SJ_NS4_8TiledMMAINS4_8MMA_AtomIJNS4_26SM100_MMA_F16BF16_2x1SM_SSISI_SI_fLi128ELi128ELNS4_4UMMA5MajorE0ELSO_0ELNSN_7ScaleInE0ELSP_0EEEEEENS4_6LayoutINS5_IJSC_SC_SC_EEENS5_IJNSA_ILi0EEESU_SU_EEEEENS5_IJNS4_10UnderscoreESX_SX_EEEEENS4_28SM100_TMA_2SM_LOAD_MULTICASTENS4_14ComposedLayoutINS4_7SwizzleILi3ELi4ELi3EEENS4_18smem_ptr_flag_bitsILi16EEENSS_INS5_IJNSA_ILi8EEESG_EEENS5_IJSG_SC_EEEEEEEvNS4_8identityENS4_18SM100_TMA_2SM_LOADES1A_vS1B_EENS_8epilogue10collective18CollectiveEpilogueINS1E_23Sm100TmaWarpSpecializedILi4ELi2ELi16ELb1ELb0EEEJNS5_IJSG_SF_SG_EEENS5_IJNSS_ISG_SC_EENSS_INS5_IJNSA_ILi16EEESB_EEENS5_IJSC_SG_EEEEEEEESI_SJ_SI_SJ_NS1E_6fusion15FusionCallbacksIS1I_NS1Q_17LinearCombinationISI_fSI_fLNS_15FloatRoundStyleE2EEES1J_S1P_JEEENS4_5SM1004TMEM4LOAD26SM100_TMEM_LOAD_32dp32b16xENS4_13SM90_TMA_LOADENS11_INS12_ILi1ELi4ELi3EEES15_NSS_INS5_IJS16_S1L_EEENS5_IJS1L_SC_EEEEEEENS4_39AutoVectorizingCopyWithAssumedAlignmentILi128EEENS4_14SM90_TMA_STOREES25_S27_S27_EEEvvEEEEvNT_6ParamsE --------------------------
	.section	.nv.constant0._ZN7cutlass13device_kernelINS_4gemm6kernel13GemmUniversalIN4cute5tupleIJiiiiEEENS1_10collective13CollectiveMmaINS1_35MainloopSm100TmaUmmaWarpSpecializedILi3ELi2ELi4ENS5_IJNS4_1CILi2EEESB_NSA_ILi1EEEEEEEENS5_IJNSA_ILi128EEESF_NSA_ILi64EEEEEENS_10bfloat16_tENS5_IJlSC_lEEESI_SJ_NS4_8TiledMMAINS4_8MMA_AtomIJNS4_26SM100_MMA_F16BF16_2x1SM_SSISI_SI_fLi128ELi128ELNS4_4UMMA5MajorE0ELSO_0ELNSN_7ScaleInE0ELSP_0EEEEEENS4_6LayoutINS5_IJSC_SC_SC_EEENS5_IJNSA_ILi0EEESU_SU_EEEEENS5_IJNS4_10UnderscoreESX_SX_EEEEENS4_28SM100_TMA_2SM_LOAD_MULTICASTENS4_14ComposedLayoutINS4_7SwizzleILi3ELi4ELi3EEENS4_18smem_ptr_flag_bitsILi16EEENSS_INS5_IJNSA_ILi8EEESG_EEENS5_IJSG_SC_EEEEEEEvNS4_8identityENS4_18SM100_TMA_2SM_LOADES1A_vS1B_EENS_8epilogue10collective18CollectiveEpilogueINS1E_23Sm100TmaWarpSpecializedILi4ELi2ELi16ELb1ELb0EEEJNS5_IJSG_SF_SG_EEENS5_IJNSS_ISG_SC_EENSS_INS5_IJNSA_ILi16EEESB_EEENS5_IJSC_SG_EEEEEEEESI_SJ_SI_SJ_NS1E_6fusion15FusionCallbacksIS1I_NS1Q_17LinearCombinationISI_fSI_fLNS_15FloatRoundStyleE2EEES1J_S1P_JEEENS4_5SM1004TMEM4LOAD26SM100_TMEM_LOAD_32dp32b16xENS4_13SM90_TMA_LOADENS11_INS12_ILi1ELi4ELi3EEES15_NSS_INS5_IJS16_S1L_EEENS5_IJS1L_SC_EEEEEEENS4_39AutoVectorizingCopyWithAssumedAlignmentILi128EEENS4_14SM90_TMA_STOREES25_S27_S27_EEEvvEEEEvNT_6ParamsE,"a",@progbits
	.sectionflags	@""
	.align	4
.nv.constant0._ZN7cutlass13device_kernelINS_4gemm6kernel13GemmUniversalIN4cute5tupleIJiiiiEEENS1_10collective13CollectiveMmaINS1_35MainloopSm100TmaUmmaWarpSpecializedILi3ELi2ELi4ENS5_IJNS4_1CILi2EEESB_NSA_ILi1EEEEEEEENS5_IJNSA_ILi128EEESF_NSA_ILi64EEEEEENS_10bfloat16_tENS5_IJlSC_lEEESI_SJ_NS4_8TiledMMAINS4_8MMA_AtomIJNS4_26SM100_MMA_F16BF16_2x1SM_SSISI_SI_fLi128ELi128ELNS4_4UMMA5MajorE0ELSO_0ELNSN_7ScaleInE0ELSP_0EEEEEENS4_6LayoutINS5_IJSC_SC_SC_EEENS5_IJNSA_ILi0EEESU_SU_EEEEENS5_IJNS4_10UnderscoreESX_SX_EEEEENS4_28SM100_TMA_2SM_LOAD_MULTICASTENS4_14ComposedLayoutINS4_7SwizzleILi3ELi4ELi3EEENS4_18smem_ptr_flag_bitsILi16EEENSS_INS5_IJNSA_ILi8EEESG_EEENS5_IJSG_SC_EEEEEEEvNS4_8identityENS4_18SM100_TMA_2SM_LOADES1A_vS1B_EENS_8epilogue10collective18CollectiveEpilogueINS1E_23Sm100TmaWarpSpecializedILi4ELi2ELi16ELb1ELb0EEEJNS5_IJSG_SF_SG_EEENS5_IJNSS_ISG_SC_EENSS_INS5_IJNSA_ILi16EEESB_EEENS5_IJSC_SG_EEEEEEEESI_SJ_SI_SJ_NS1E_6fusion15FusionCallbacksIS1I_NS1Q_17LinearCombinationISI_fSI_fLNS_15FloatRoundStyleE2EEES1J_S1P_JEEENS4_5SM1004TMEM4LOAD26SM100_TMEM_LOAD_32dp32b16xENS4_13SM90_TMA_LOADENS11_INS12_ILi1ELi4ELi3EEES15_NSS_INS5_IJS16_S1L_EEENS5_IJS1L_SC_EEEEEEENS4_39AutoVectorizingCopyWithAssumedAlignmentILi128EEENS4_14SM90_TMA_STOREES25_S27_S27_EEEvvEEEEvNT_6ParamsE:
	.zero		2944


//--------------------- SYMBOLS --------------------------

	.type		.nv.reservedSmem.offset0,@object
	.size		.nv.reservedSmem.offset0,0x4
	.type		.nv.reservedSmem.cap,@object
	.size		.nv.reservedSmem.cap,0x4
	.type		__assertfail,@function
